//
// Generated by NVIDIA NVVM Compiler
//
// Compiler Build ID: CL-36424714
// Cuda compilation tools, release 13.0, V13.0.88
// Based on NVVM 20.0.0
//

.version 9.0
.target sm_100
.address_size 64

	// .globl	_Z10TIPSKernelPfS_PKfiiiiiiifff

.visible .entry _Z10TIPSKernelPfS_PKfiiiiiiifff(
	.param .u64 .ptr .align 1 _Z10TIPSKernelPfS_PKfiiiiiiifff_param_0,
	.param .u64 .ptr .align 1 _Z10TIPSKernelPfS_PKfiiiiiiifff_param_1,
	.param .u64 .ptr .align 1 _Z10TIPSKernelPfS_PKfiiiiiiifff_param_2,
	.param .u32 _Z10TIPSKernelPfS_PKfiiiiiiifff_param_3,
	.param .u32 _Z10TIPSKernelPfS_PKfiiiiiiifff_param_4,
	.param .u32 _Z10TIPSKernelPfS_PKfiiiiiiifff_param_5,
	.param .u32 _Z10TIPSKernelPfS_PKfiiiiiiifff_param_6,
	.param .u32 _Z10TIPSKernelPfS_PKfiiiiiiifff_param_7,
	.param .u32 _Z10TIPSKernelPfS_PKfiiiiiiifff_param_8,
	.param .u32 _Z10TIPSKernelPfS_PKfiiiiiiifff_param_9,
	.param .f32 _Z10TIPSKernelPfS_PKfiiiiiiifff_param_10,
	.param .f32 _Z10TIPSKernelPfS_PKfiiiiiiifff_param_11,
	.param .f32 _Z10TIPSKernelPfS_PKfiiiiiiifff_param_12
)
{
	.reg .pred 	%p<42>;
	.reg .b32 	%r<133>;
	.reg .b32 	%f<232>;
	.reg .b64 	%rd<58>;

	ld.param.u64 	%rd7, [_Z10TIPSKernelPfS_PKfiiiiiiifff_param_0];
	ld.param.u64 	%rd8, [_Z10TIPSKernelPfS_PKfiiiiiiifff_param_1];
	ld.param.u64 	%rd9, [_Z10TIPSKernelPfS_PKfiiiiiiifff_param_2];
	ld.param.u32 	%r57, [_Z10TIPSKernelPfS_PKfiiiiiiifff_param_3];
	ld.param.u32 	%r64, [_Z10TIPSKernelPfS_PKfiiiiiiifff_param_4];
	ld.param.u32 	%r59, [_Z10TIPSKernelPfS_PKfiiiiiiifff_param_5];
	ld.param.u32 	%r60, [_Z10TIPSKernelPfS_PKfiiiiiiifff_param_6];
	ld.param.u32 	%r61, [_Z10TIPSKernelPfS_PKfiiiiiiifff_param_7];
	ld.param.u32 	%r62, [_Z10TIPSKernelPfS_PKfiiiiiiifff_param_8];
	ld.param.u32 	%r63, [_Z10TIPSKernelPfS_PKfiiiiiiifff_param_9];
	ld.param.f32 	%f15, [_Z10TIPSKernelPfS_PKfiiiiiiifff_param_10];
	ld.param.f32 	%f16, [_Z10TIPSKernelPfS_PKfiiiiiiifff_param_11];
	ld.param.f32 	%f17, [_Z10TIPSKernelPfS_PKfiiiiiiifff_param_12];
	cvta.to.global.u64 	%rd1, %rd9;
	cvta.to.global.u64 	%rd2, %rd8;
	cvta.to.global.u64 	%rd3, %rd7;
	mov.u32 	%r65, %ctaid.x;
	mov.u32 	%r66, %ntid.x;
	mov.u32 	%r67, %tid.x;
	mad.lo.s32 	%r1, %r65, %r66, %r67;
	mov.u32 	%r68, %ctaid.y;
	mov.u32 	%r69, %ntid.y;
	mov.u32 	%r70, %tid.y;
	mad.lo.s32 	%r71, %r68, %r69, %r70;
	mov.u32 	%r72, %ctaid.z;
	mov.u32 	%r73, %ntid.z;
	mov.u32 	%r74, %tid.z;
	mad.lo.s32 	%r3, %r72, %r73, %r74;
	setp.ge.s32 	%p1, %r1, %r57;
	setp.ge.s32 	%p2, %r71, %r64;
	or.pred  	%p3, %p1, %p2;
	setp.ge.s32 	%p4, %r3, %r59;
	or.pred  	%p5, %p3, %p4;
	@%p5 bra 	$L__BB0_18;
	mad.lo.s32 	%r75, %r64, %r1, %r71;
	mad.lo.s32 	%r76, %r75, %r59, %r3;
	mul.lo.s32 	%r4, %r76, %r60;
	setp.lt.s32 	%p6, %r1, %r61;
	sub.s32 	%r77, %r1, %r61;
	selp.b32 	%r115, 0, %r77, %p6;
	add.s32 	%r78, %r61, %r1;
	setp.gt.s32 	%p7, %r57, %r78;
	add.s32 	%r79, %r78, 1;
	selp.b32 	%r6, %r79, %r57, %p7;
	setp.lt.s32 	%p8, %r71, %r62;
	sub.s32 	%r80, %r71, %r62;
	selp.b32 	%r7, 0, %r80, %p8;
	add.s32 	%r81, %r62, %r71;
	setp.gt.s32 	%p9, %r64, %r81;
	add.s32 	%r82, %r81, 1;
	selp.b32 	%r8, %r82, %r64, %p9;
	setp.lt.s32 	%p10, %r3, %r63;
	sub.s32 	%r83, %r3, %r63;
	selp.b32 	%r9, 0, %r83, %p10;
	add.s32 	%r84, %r63, %r3;
	setp.gt.s32 	%p11, %r59, %r84;
	add.s32 	%r85, %r84, 1;
	selp.b32 	%r10, %r85, %r59, %p11;
	setp.ge.s32 	%p12, %r115, %r6;
	@%p12 bra 	$L__BB0_6;
	setp.lt.s32 	%p13, %r60, 1;
	@%p13 bra 	$L__BB0_6;
	and.b32  	%r11, %r60, 7;
	add.s32 	%r12, %r11, -1;
	and.b32  	%r13, %r60, 3;
	and.b32  	%r14, %r60, 2147483640;
	and.b32  	%r15, %r60, 1;
	neg.s32 	%r16, %r14;
	add.s64 	%rd4, %rd1, 16;
	cvt.rn.f32.s32 	%f18, %r60;
	mul.f32 	%f1, %f15, %f18;
$L__BB0_4:
	setp.lt.s32 	%p14, %r7, %r8;
	@%p14 bra 	$L__BB0_19;
$L__BB0_5:
	add.s32 	%r115, %r115, 1;
	setp.lt.s32 	%p32, %r115, %r6;
	@%p32 bra 	$L__BB0_4;
$L__BB0_6:
	setp.lt.s32 	%p33, %r60, 1;
	@%p33 bra 	$L__BB0_18;
	and.b32  	%r44, %r60, 7;
	setp.lt.u32 	%p34, %r60, 8;
	mov.b32 	%r131, 0;
	@%p34 bra 	$L__BB0_10;
	and.b32  	%r131, %r60, 2147483640;
	neg.s32 	%r129, %r131;
	add.s64 	%rd5, %rd3, 16;
	add.s64 	%rd6, %rd2, 16;
	mov.u32 	%r128, %r4;
$L__BB0_9:
	.pragma "nounroll";
	mul.wide.s32 	%rd46, %r128, 4;
	add.s64 	%rd47, %rd5, %rd46;
	add.s64 	%rd48, %rd6, %rd46;
	ld.global.f32 	%f164, [%rd47+-16];
	ld.global.f32 	%f165, [%rd48+-16];
	add.f32 	%f166, %f17, %f165;
	div.rn.f32 	%f167, %f164, %f166;
	st.global.f32 	[%rd47+-16], %f167;
	ld.global.f32 	%f168, [%rd47+-12];
	ld.global.f32 	%f169, [%rd48+-12];
	add.f32 	%f170, %f17, %f169;
	div.rn.f32 	%f171, %f168, %f170;
	st.global.f32 	[%rd47+-12], %f171;
	ld.global.f32 	%f172, [%rd47+-8];
	ld.global.f32 	%f173, [%rd48+-8];
	add.f32 	%f174, %f17, %f173;
	div.rn.f32 	%f175, %f172, %f174;
	st.global.f32 	[%rd47+-8], %f175;
	ld.global.f32 	%f176, [%rd47+-4];
	ld.global.f32 	%f177, [%rd48+-4];
	add.f32 	%f178, %f17, %f177;
	div.rn.f32 	%f179, %f176, %f178;
	st.global.f32 	[%rd47+-4], %f179;
	ld.global.f32 	%f180, [%rd47];
	ld.global.f32 	%f181, [%rd48];
	add.f32 	%f182, %f17, %f181;
	div.rn.f32 	%f183, %f180, %f182;
	st.global.f32 	[%rd47], %f183;
	ld.global.f32 	%f184, [%rd47+4];
	ld.global.f32 	%f185, [%rd48+4];
	add.f32 	%f186, %f17, %f185;
	div.rn.f32 	%f187, %f184, %f186;
	st.global.f32 	[%rd47+4], %f187;
	ld.global.f32 	%f188, [%rd47+8];
	ld.global.f32 	%f189, [%rd48+8];
	add.f32 	%f190, %f17, %f189;
	div.rn.f32 	%f191, %f188, %f190;
	st.global.f32 	[%rd47+8], %f191;
	ld.global.f32 	%f192, [%rd47+12];
	ld.global.f32 	%f193, [%rd48+12];
	add.f32 	%f194, %f17, %f193;
	div.rn.f32 	%f195, %f192, %f194;
	st.global.f32 	[%rd47+12], %f195;
	add.s32 	%r129, %r129, 8;
	add.s32 	%r128, %r128, 8;
	setp.ne.s32 	%p35, %r129, 0;
	@%p35 bra 	$L__BB0_9;
$L__BB0_10:
	setp.eq.s32 	%p36, %r44, 0;
	@%p36 bra 	$L__BB0_18;
	and.b32  	%r52, %r60, 3;
	setp.lt.u32 	%p37, %r44, 4;
	@%p37 bra 	$L__BB0_13;
	add.s32 	%r111, %r131, %r4;
	mul.wide.s32 	%rd49, %r111, 4;
	add.s64 	%rd50, %rd3, %rd49;
	ld.global.f32 	%f196, [%rd50];
	add.s64 	%rd51, %rd2, %rd49;
	ld.global.f32 	%f197, [%rd51];
	add.f32 	%f198, %f17, %f197;
	div.rn.f32 	%f199, %f196, %f198;
	st.global.f32 	[%rd50], %f199;
	ld.global.f32 	%f200, [%rd50+4];
	ld.global.f32 	%f201, [%rd51+4];
	add.f32 	%f202, %f17, %f201;
	div.rn.f32 	%f203, %f200, %f202;
	st.global.f32 	[%rd50+4], %f203;
	ld.global.f32 	%f204, [%rd50+8];
	ld.global.f32 	%f205, [%rd51+8];
	add.f32 	%f206, %f17, %f205;
	div.rn.f32 	%f207, %f204, %f206;
	st.global.f32 	[%rd50+8], %f207;
	ld.global.f32 	%f208, [%rd50+12];
	ld.global.f32 	%f209, [%rd51+12];
	add.f32 	%f210, %f17, %f209;
	div.rn.f32 	%f211, %f208, %f210;
	st.global.f32 	[%rd50+12], %f211;
	add.s32 	%r131, %r131, 4;
$L__BB0_13:
	setp.eq.s32 	%p38, %r52, 0;
	@%p38 bra 	$L__BB0_18;
	setp.eq.s32 	%p39, %r52, 1;
	@%p39 bra 	$L__BB0_16;
	add.s32 	%r112, %r131, %r4;
	mul.wide.s32 	%rd52, %r112, 4;
	add.s64 	%rd53, %rd3, %rd52;
	ld.global.f32 	%f212, [%rd53];
	add.s64 	%rd54, %rd2, %rd52;
	ld.global.f32 	%f213, [%rd54];
	add.f32 	%f214, %f17, %f213;
	div.rn.f32 	%f215, %f212, %f214;
	st.global.f32 	[%rd53], %f215;
	ld.global.f32 	%f216, [%rd53+4];
	ld.global.f32 	%f217, [%rd54+4];
	add.f32 	%f218, %f17, %f217;
	div.rn.f32 	%f219, %f216, %f218;
	st.global.f32 	[%rd53+4], %f219;
	add.s32 	%r131, %r131, 2;
$L__BB0_16:
	and.b32  	%r113, %r60, 1;
	setp.eq.b32 	%p40, %r113, 1;
	not.pred 	%p41, %p40;
	@%p41 bra 	$L__BB0_18;
	add.s32 	%r114, %r131, %r4;
	mul.wide.s32 	%rd55, %r114, 4;
	add.s64 	%rd56, %rd3, %rd55;
	ld.global.f32 	%f220, [%rd56];
	add.s64 	%rd57, %rd2, %rd55;
	ld.global.f32 	%f221, [%rd57];
	add.f32 	%f222, %f17, %f221;
	div.rn.f32 	%f223, %f220, %f222;
	st.global.f32 	[%rd56], %f223;
$L__BB0_18:
	ret;
$L__BB0_19:
	mov.u32 	%r116, %r7;
$L__BB0_20:
	setp.lt.s32 	%p15, %r9, %r10;
	@%p15 bra 	$L__BB0_22;
$L__BB0_21:
	add.s32 	%r116, %r116, 1;
	setp.lt.s32 	%p31, %r116, %r8;
	@%p31 bra 	$L__BB0_20;
	bra.uni 	$L__BB0_5;
$L__BB0_22:
	mad.lo.s32 	%r86, %r115, %r64, %r116;
	mul.lo.s32 	%r21, %r86, %r59;
	sub.s32 	%r87, %r116, %r71;
	sub.s32 	%r88, %r115, %r1;
	mul.lo.s32 	%r89, %r88, %r88;
	mad.lo.s32 	%r22, %r87, %r87, %r89;
	mov.u32 	%r117, %r9;
$L__BB0_23:
	setp.lt.u32 	%p16, %r60, 8;
	add.s32 	%r91, %r21, %r117;
	mul.lo.s32 	%r24, %r91, %r60;
	mov.f32 	%f231, 0f00000000;
	mov.b32 	%r122, 0;
	@%p16 bra 	$L__BB0_26;
	mov.f32 	%f231, 0f00000000;
	mov.u32 	%r118, %r4;
	mov.u32 	%r119, %r24;
	mov.u32 	%r120, %r16;
$L__BB0_25:
	.pragma "nounroll";
	mul.wide.s32 	%rd10, %r119, 4;
	add.s64 	%rd11, %rd4, %rd10;
	mul.wide.s32 	%rd12, %r118, 4;
	add.s64 	%rd13, %rd4, %rd12;
	ld.global.f32 	%f22, [%rd11+-16];
	ld.global.f32 	%f23, [%rd13+-16];
	sub.f32 	%f24, %f22, %f23;
	fma.rn.f32 	%f25, %f24, %f24, %f231;
	ld.global.f32 	%f26, [%rd11+-12];
	ld.global.f32 	%f27, [%rd13+-12];
	sub.f32 	%f28, %f26, %f27;
	fma.rn.f32 	%f29, %f28, %f28, %f25;
	ld.global.f32 	%f30, [%rd11+-8];
	ld.global.f32 	%f31, [%rd13+-8];
	sub.f32 	%f32, %f30, %f31;
	fma.rn.f32 	%f33, %f32, %f32, %f29;
	ld.global.f32 	%f34, [%rd11+-4];
	ld.global.f32 	%f35, [%rd13+-4];
	sub.f32 	%f36, %f34, %f35;
	fma.rn.f32 	%f37, %f36, %f36, %f33;
	ld.global.f32 	%f38, [%rd11];
	ld.global.f32 	%f39, [%rd13];
	sub.f32 	%f40, %f38, %f39;
	fma.rn.f32 	%f41, %f40, %f40, %f37;
	ld.global.f32 	%f42, [%rd11+4];
	ld.global.f32 	%f43, [%rd13+4];
	sub.f32 	%f44, %f42, %f43;
	fma.rn.f32 	%f45, %f44, %f44, %f41;
	ld.global.f32 	%f46, [%rd11+8];
	ld.global.f32 	%f47, [%rd13+8];
	sub.f32 	%f48, %f46, %f47;
	fma.rn.f32 	%f49, %f48, %f48, %f45;
	ld.global.f32 	%f50, [%rd11+12];
	ld.global.f32 	%f51, [%rd13+12];
	sub.f32 	%f52, %f50, %f51;
	fma.rn.f32 	%f231, %f52, %f52, %f49;
	add.s32 	%r120, %r120, 8;
	add.s32 	%r119, %r119, 8;
	add.s32 	%r118, %r118, 8;
	setp.ne.s32 	%p17, %r120, 0;
	mov.u32 	%r122, %r14;
	@%p17 bra 	$L__BB0_25;
$L__BB0_26:
	setp.eq.s32 	%p18, %r11, 0;
	@%p18 bra 	$L__BB0_34;
	setp.lt.u32 	%p19, %r12, 3;
	@%p19 bra 	$L__BB0_29;
	add.s32 	%r92, %r122, %r24;
	mul.wide.s32 	%rd14, %r92, 4;
	add.s64 	%rd15, %rd1, %rd14;
	ld.global.f32 	%f54, [%rd15];
	add.s32 	%r93, %r122, %r4;
	mul.wide.s32 	%rd16, %r93, 4;
	add.s64 	%rd17, %rd1, %rd16;
	ld.global.f32 	%f55, [%rd17];
	sub.f32 	%f56, %f54, %f55;
	fma.rn.f32 	%f57, %f56, %f56, %f231;
	ld.global.f32 	%f58, [%rd15+4];
	ld.global.f32 	%f59, [%rd17+4];
	sub.f32 	%f60, %f58, %f59;
	fma.rn.f32 	%f61, %f60, %f60, %f57;
	ld.global.f32 	%f62, [%rd15+8];
	ld.global.f32 	%f63, [%rd17+8];
	sub.f32 	%f64, %f62, %f63;
	fma.rn.f32 	%f65, %f64, %f64, %f61;
	ld.global.f32 	%f66, [%rd15+12];
	ld.global.f32 	%f67, [%rd17+12];
	sub.f32 	%f68, %f66, %f67;
	fma.rn.f32 	%f231, %f68, %f68, %f65;
	add.s32 	%r122, %r122, 4;
$L__BB0_29:
	setp.eq.s32 	%p20, %r13, 0;
	@%p20 bra 	$L__BB0_34;
	setp.eq.s32 	%p21, %r13, 1;
	@%p21 bra 	$L__BB0_32;
	add.s32 	%r94, %r122, %r24;
	mul.wide.s32 	%rd18, %r94, 4;
	add.s64 	%rd19, %rd1, %rd18;
	ld.global.f32 	%f70, [%rd19];
	add.s32 	%r95, %r122, %r4;
	mul.wide.s32 	%rd20, %r95, 4;
	add.s64 	%rd21, %rd1, %rd20;
	ld.global.f32 	%f71, [%rd21];
	sub.f32 	%f72, %f70, %f71;
	fma.rn.f32 	%f73, %f72, %f72, %f231;
	ld.global.f32 	%f74, [%rd19+4];
	ld.global.f32 	%f75, [%rd21+4];
	sub.f32 	%f76, %f74, %f75;
	fma.rn.f32 	%f231, %f76, %f76, %f73;
	add.s32 	%r122, %r122, 2;
$L__BB0_32:
	setp.eq.s32 	%p22, %r15, 0;
	@%p22 bra 	$L__BB0_34;
	add.s32 	%r96, %r122, %r24;
	mul.wide.s32 	%rd22, %r96, 4;
	add.s64 	%rd23, %rd1, %rd22;
	ld.global.f32 	%f77, [%rd23];
	add.s32 	%r97, %r122, %r4;
	mul.wide.s32 	%rd24, %r97, 4;
	add.s64 	%rd25, %rd1, %rd24;
	ld.global.f32 	%f78, [%rd25];
	sub.f32 	%f79, %f77, %f78;
	fma.rn.f32 	%f231, %f79, %f79, %f231;
$L__BB0_34:
	mul.f32 	%f80, %f231, 0fBF000000;
	div.rn.f32 	%f81, %f80, %f1;
	sub.s32 	%r99, %r117, %r3;
	mad.lo.s32 	%r100, %r99, %r99, %r22;
	cvt.rn.f32.u32 	%f82, %r100;
	mul.f32 	%f83, %f82, 0fBF000000;
	div.rn.f32 	%f84, %f83, %f16;
	mul.f32 	%f85, %f84, 0f3FB8AA3B;
	ex2.approx.f32 	%f86, %f85;
	mul.f32 	%f87, %f81, 0f3FB8AA3B;
	ex2.approx.f32 	%f88, %f87;
	mul.f32 	%f14, %f88, %f86;
	mov.b32 	%r126, 0;
	@%p16 bra 	$L__BB0_37;
	mov.b32 	%r124, 0;
$L__BB0_36:
	.pragma "nounroll";
	add.s32 	%r102, %r124, %r24;
	mul.wide.s32 	%rd26, %r102, 4;
	add.s64 	%rd27, %rd1, %rd26;
	ld.global.f32 	%f89, [%rd27];
	add.s32 	%r103, %r124, %r4;
	mul.wide.s32 	%rd28, %r103, 4;
	add.s64 	%rd29, %rd3, %rd28;
	ld.global.f32 	%f90, [%rd29];
	fma.rn.f32 	%f91, %f14, %f89, %f90;
	st.global.f32 	[%rd29], %f91;
	add.s64 	%rd30, %rd2, %rd28;
	ld.global.f32 	%f92, [%rd30];
	add.f32 	%f93, %f14, %f92;
	st.global.f32 	[%rd30], %f93;
	ld.global.f32 	%f94, [%rd27+4];
	ld.global.f32 	%f95, [%rd29+4];
	fma.rn.f32 	%f96, %f14, %f94, %f95;
	st.global.f32 	[%rd29+4], %f96;
	ld.global.f32 	%f97, [%rd30+4];
	add.f32 	%f98, %f14, %f97;
	st.global.f32 	[%rd30+4], %f98;
	ld.global.f32 	%f99, [%rd27+8];
	ld.global.f32 	%f100, [%rd29+8];
	fma.rn.f32 	%f101, %f14, %f99, %f100;
	st.global.f32 	[%rd29+8], %f101;
	ld.global.f32 	%f102, [%rd30+8];
	add.f32 	%f103, %f14, %f102;
	st.global.f32 	[%rd30+8], %f103;
	ld.global.f32 	%f104, [%rd27+12];
	ld.global.f32 	%f105, [%rd29+12];
	fma.rn.f32 	%f106, %f14, %f104, %f105;
	st.global.f32 	[%rd29+12], %f106;
	ld.global.f32 	%f107, [%rd30+12];
	add.f32 	%f108, %f14, %f107;
	st.global.f32 	[%rd30+12], %f108;
	ld.global.f32 	%f109, [%rd27+16];
	ld.global.f32 	%f110, [%rd29+16];
	fma.rn.f32 	%f111, %f14, %f109, %f110;
	st.global.f32 	[%rd29+16], %f111;
	ld.global.f32 	%f112, [%rd30+16];
	add.f32 	%f113, %f14, %f112;
	st.global.f32 	[%rd30+16], %f113;
	ld.global.f32 	%f114, [%rd27+20];
	ld.global.f32 	%f115, [%rd29+20];
	fma.rn.f32 	%f116, %f14, %f114, %f115;
	st.global.f32 	[%rd29+20], %f116;
	ld.global.f32 	%f117, [%rd30+20];
	add.f32 	%f118, %f14, %f117;
	st.global.f32 	[%rd30+20], %f118;
	ld.global.f32 	%f119, [%rd27+24];
	ld.global.f32 	%f120, [%rd29+24];
	fma.rn.f32 	%f121, %f14, %f119, %f120;
	st.global.f32 	[%rd29+24], %f121;
	ld.global.f32 	%f122, [%rd30+24];
	add.f32 	%f123, %f14, %f122;
	st.global.f32 	[%rd30+24], %f123;
	ld.global.f32 	%f124, [%rd27+28];
	ld.global.f32 	%f125, [%rd29+28];
	fma.rn.f32 	%f126, %f14, %f124, %f125;
	st.global.f32 	[%rd29+28], %f126;
	ld.global.f32 	%f127, [%rd30+28];
	add.f32 	%f128, %f14, %f127;
	st.global.f32 	[%rd30+28], %f128;
	add.s32 	%r124, %r124, 8;
	setp.ne.s32 	%p24, %r124, %r14;
	mov.u32 	%r126, %r14;
	@%p24 bra 	$L__BB0_36;
$L__BB0_37:
	@%p18 bra 	$L__BB0_45;
	setp.lt.u32 	%p26, %r12, 3;
	@%p26 bra 	$L__BB0_40;
	add.s32 	%r104, %r126, %r24;
	mul.wide.s32 	%rd31, %r104, 4;
	add.s64 	%rd32, %rd1, %rd31;
	ld.global.f32 	%f129, [%rd32];
	add.s32 	%r105, %r126, %r4;
	mul.wide.s32 	%rd33, %r105, 4;
	add.s64 	%rd34, %rd3, %rd33;
	ld.global.f32 	%f130, [%rd34];
	fma.rn.f32 	%f131, %f14, %f129, %f130;
	st.global.f32 	[%rd34], %f131;
	add.s64 	%rd35, %rd2, %rd33;
	ld.global.f32 	%f132, [%rd35];
	add.f32 	%f133, %f14, %f132;
	st.global.f32 	[%rd35], %f133;
	ld.global.f32 	%f134, [%rd32+4];
	ld.global.f32 	%f135, [%rd34+4];
	fma.rn.f32 	%f136, %f14, %f134, %f135;
	st.global.f32 	[%rd34+4], %f136;
	ld.global.f32 	%f137, [%rd35+4];
	add.f32 	%f138, %f14, %f137;
	st.global.f32 	[%rd35+4], %f138;
	ld.global.f32 	%f139, [%rd32+8];
	ld.global.f32 	%f140, [%rd34+8];
	fma.rn.f32 	%f141, %f14, %f139, %f140;
	st.global.f32 	[%rd34+8], %f141;
	ld.global.f32 	%f142, [%rd35+8];
	add.f32 	%f143, %f14, %f142;
	st.global.f32 	[%rd35+8], %f143;
	ld.global.f32 	%f144, [%rd32+12];
	ld.global.f32 	%f145, [%rd34+12];
	fma.rn.f32 	%f146, %f14, %f144, %f145;
	st.global.f32 	[%rd34+12], %f146;
	ld.global.f32 	%f147, [%rd35+12];
	add.f32 	%f148, %f14, %f147;
	st.global.f32 	[%rd35+12], %f148;
	add.s32 	%r126, %r126, 4;
$L__BB0_40:
	setp.eq.s32 	%p27, %r13, 0;
	@%p27 bra 	$L__BB0_45;
	setp.eq.s32 	%p28, %r13, 1;
	@%p28 bra 	$L__BB0_43;
	add.s32 	%r106, %r126, %r24;
	mul.wide.s32 	%rd36, %r106, 4;
	add.s64 	%rd37, %rd1, %rd36;
	ld.global.f32 	%f149, [%rd37];
	add.s32 	%r107, %r126, %r4;
	mul.wide.s32 	%rd38, %r107, 4;
	add.s64 	%rd39, %rd3, %rd38;
	ld.global.f32 	%f150, [%rd39];
	fma.rn.f32 	%f151, %f14, %f149, %f150;
	st.global.f32 	[%rd39], %f151;
	add.s64 	%rd40, %rd2, %rd38;
	ld.global.f32 	%f152, [%rd40];
	add.f32 	%f153, %f14, %f152;
	st.global.f32 	[%rd40], %f153;
	ld.global.f32 	%f154, [%rd37+4];
	ld.global.f32 	%f155, [%rd39+4];
	fma.rn.f32 	%f156, %f14, %f154, %f155;
	st.global.f32 	[%rd39+4], %f156;
	ld.global.f32 	%f157, [%rd40+4];
	add.f32 	%f158, %f14, %f157;
	st.global.f32 	[%rd40+4], %f158;
	add.s32 	%r126, %r126, 2;
$L__BB0_43:
	setp.eq.s32 	%p29, %r15, 0;
	@%p29 bra 	$L__BB0_45;
	add.s32 	%r108, %r126, %r24;
	mul.wide.s32 	%rd41, %r108, 4;
	add.s64 	%rd42, %rd1, %rd41;
	ld.global.f32 	%f159, [%rd42];
	add.s32 	%r109, %r126, %r4;
	mul.wide.s32 	%rd43, %r109, 4;
	add.s64 	%rd44, %rd3, %rd43;
	ld.global.f32 	%f160, [%rd44];
	fma.rn.f32 	%f161, %f14, %f159, %f160;
	st.global.f32 	[%rd44], %f161;
	add.s64 	%rd45, %rd2, %rd43;
	ld.global.f32 	%f162, [%rd45];
	add.f32 	%f163, %f14, %f162;
	st.global.f32 	[%rd45], %f163;
$L__BB0_45:
	add.s32 	%r117, %r117, 1;
	setp.lt.s32 	%p30, %r117, %r10;
	@%p30 bra 	$L__BB0_23;
	bra.uni 	$L__BB0_21;

}
	// .globl	_Z9SSDKernelPfPKfiiiiiii
.visible .entry _Z9SSDKernelPfPKfiiiiiii(
	.param .u64 .ptr .align 1 _Z9SSDKernelPfPKfiiiiiii_param_0,
	.param .u64 .ptr .align 1 _Z9SSDKernelPfPKfiiiiiii_param_1,
	.param .u32 _Z9SSDKernelPfPKfiiiiiii_param_2,
	.param .u32 _Z9SSDKernelPfPKfiiiiiii_param_3,
	.param .u32 _Z9SSDKernelPfPKfiiiiiii_param_4,
	.param .u32 _Z9SSDKernelPfPKfiiiiiii_param_5,
	.param .u32 _Z9SSDKernelPfPKfiiiiiii_param_6,
	.param .u32 _Z9SSDKernelPfPKfiiiiiii_param_7,
	.param .u32 _Z9SSDKernelPfPKfiiiiiii_param_8
)
{
	.reg .pred 	%p<31>;
	.reg .b32 	%r<119>;
	.reg .b32 	%f<118>;
	.reg .b64 	%rd<25>;

	ld.param.u64 	%rd4, [_Z9SSDKernelPfPKfiiiiiii_param_1];
	ld.param.u32 	%r56, [_Z9SSDKernelPfPKfiiiiiii_param_2];
	ld.param.u32 	%r63, [_Z9SSDKernelPfPKfiiiiiii_param_3];
	ld.param.u32 	%r58, [_Z9SSDKernelPfPKfiiiiiii_param_4];
	ld.param.u32 	%r59, [_Z9SSDKernelPfPKfiiiiiii_param_5];
	ld.param.u32 	%r60, [_Z9SSDKernelPfPKfiiiiiii_param_6];
	ld.param.u32 	%r61, [_Z9SSDKernelPfPKfiiiiiii_param_7];
	ld.param.u32 	%r62, [_Z9SSDKernelPfPKfiiiiiii_param_8];
	cvta.to.global.u64 	%rd1, %rd4;
	mov.u32 	%r64, %ctaid.x;
	mov.u32 	%r65, %ntid.x;
	mov.u32 	%r66, %tid.x;
	mad.lo.s32 	%r1, %r64, %r65, %r66;
	mov.u32 	%r67, %ctaid.y;
	mov.u32 	%r68, %ntid.y;
	mov.u32 	%r69, %tid.y;
	mad.lo.s32 	%r70, %r67, %r68, %r69;
	mov.u32 	%r71, %ctaid.z;
	mov.u32 	%r72, %ntid.z;
	mov.u32 	%r73, %tid.z;
	mad.lo.s32 	%r3, %r71, %r72, %r73;
	setp.ge.s32 	%p1, %r1, %r56;
	setp.ge.s32 	%p2, %r70, %r63;
	or.pred  	%p3, %p1, %p2;
	setp.ge.s32 	%p4, %r3, %r58;
	or.pred  	%p5, %p3, %p4;
	@%p5 bra 	$L__BB1_13;
	mad.lo.s32 	%r74, %r63, %r1, %r70;
	mad.lo.s32 	%r75, %r74, %r58, %r3;
	mul.lo.s32 	%r4, %r75, %r59;
	setp.lt.s32 	%p6, %r1, %r60;
	sub.s32 	%r76, %r1, %r60;
	selp.b32 	%r96, 0, %r76, %p6;
	add.s32 	%r77, %r60, %r1;
	setp.gt.s32 	%p7, %r56, %r77;
	add.s32 	%r78, %r77, 1;
	selp.b32 	%r6, %r78, %r56, %p7;
	setp.lt.s32 	%p8, %r70, %r61;
	sub.s32 	%r79, %r70, %r61;
	selp.b32 	%r7, 0, %r79, %p8;
	add.s32 	%r80, %r61, %r70;
	setp.gt.s32 	%p9, %r63, %r80;
	add.s32 	%r81, %r80, 1;
	selp.b32 	%r8, %r81, %r63, %p9;
	setp.lt.s32 	%p10, %r3, %r62;
	sub.s32 	%r82, %r3, %r62;
	selp.b32 	%r9, 0, %r82, %p10;
	add.s32 	%r83, %r62, %r3;
	setp.gt.s32 	%p11, %r58, %r83;
	add.s32 	%r84, %r83, 1;
	selp.b32 	%r10, %r84, %r58, %p11;
	setp.ge.s32 	%p12, %r96, %r6;
	mov.f32 	%f116, 0f00000000;
	mov.f32 	%f101, %f116;
	@%p12 bra 	$L__BB1_12;
	setp.gt.s32 	%p13, %r59, 0;
	cvt.rn.f32.s32 	%f1, %r59;
	@%p13 bra 	$L__BB1_14;
	mov.f32 	%f101, 0f00000000;
	div.rn.f32 	%f2, %f101, %f1;
	mov.b32 	%r103, 0;
$L__BB1_4:
	setp.ge.s32 	%p14, %r7, %r8;
	@%p14 bra 	$L__BB1_10;
	mov.u32 	%r112, %r7;
$L__BB1_6:
	setp.ge.s32 	%p15, %r9, %r10;
	@%p15 bra 	$L__BB1_9;
	mov.u32 	%r114, %r9;
$L__BB1_8:
	add.f32 	%f101, %f101, %f2;
	add.s32 	%r103, %r103, 1;
	add.s32 	%r114, %r114, 1;
	setp.lt.s32 	%p16, %r114, %r10;
	@%p16 bra 	$L__BB1_8;
$L__BB1_9:
	add.s32 	%r112, %r112, 1;
	setp.lt.s32 	%p17, %r112, %r8;
	@%p17 bra 	$L__BB1_6;
$L__BB1_10:
	add.s32 	%r96, %r96, 1;
	setp.lt.s32 	%p18, %r96, %r6;
	@%p18 bra 	$L__BB1_4;
$L__BB1_11:
	cvt.rn.f32.s32 	%f116, %r103;
$L__BB1_12:
	ld.param.u64 	%rd24, [_Z9SSDKernelPfPKfiiiiiii_param_0];
	div.rn.f32 	%f96, %f101, %f116;
	cvta.to.global.u64 	%rd21, %rd24;
	mul.wide.s32 	%rd22, %r4, 4;
	add.s64 	%rd23, %rd21, %rd22;
	st.global.f32 	[%rd23], %f96;
$L__BB1_13:
	ret;
$L__BB1_14:
	and.b32  	%r11, %r59, 7;
	add.s32 	%r12, %r11, -1;
	and.b32  	%r13, %r59, 3;
	and.b32  	%r14, %r59, 2147483640;
	and.b32  	%r15, %r59, 1;
	neg.s32 	%r16, %r14;
	add.s64 	%rd2, %rd1, 16;
	mov.b32 	%r103, 0;
	mov.f32 	%f101, 0f00000000;
$L__BB1_15:
	setp.lt.s32 	%p19, %r7, %r8;
	@%p19 bra 	$L__BB1_17;
$L__BB1_16:
	add.s32 	%r96, %r96, 1;
	setp.lt.s32 	%p30, %r96, %r6;
	@%p30 bra 	$L__BB1_15;
	bra.uni 	$L__BB1_11;
$L__BB1_17:
	mul.lo.s32 	%r21, %r96, %r63;
	mov.u32 	%r99, %r7;
$L__BB1_18:
	setp.lt.s32 	%p20, %r9, %r10;
	@%p20 bra 	$L__BB1_20;
$L__BB1_19:
	add.s32 	%r99, %r99, 1;
	setp.lt.s32 	%p29, %r99, %r8;
	@%p29 bra 	$L__BB1_18;
	bra.uni 	$L__BB1_16;
$L__BB1_20:
	add.s32 	%r87, %r99, %r21;
	mul.lo.s32 	%r26, %r87, %r58;
	mov.u32 	%r102, %r9;
$L__BB1_21:
	setp.lt.u32 	%p21, %r59, 8;
	add.s32 	%r89, %r26, %r102;
	mul.lo.s32 	%r29, %r89, %r59;
	mov.f32 	%f109, 0f00000000;
	mov.b32 	%r108, 0;
	@%p21 bra 	$L__BB1_24;
	mov.f32 	%f109, 0f00000000;
	mov.u32 	%r104, %r4;
	mov.u32 	%r105, %r29;
	mov.u32 	%r106, %r16;
$L__BB1_23:
	.pragma "nounroll";
	mul.wide.s32 	%rd5, %r105, 4;
	add.s64 	%rd6, %rd2, %rd5;
	mul.wide.s32 	%rd7, %r104, 4;
	add.s64 	%rd8, %rd2, %rd7;
	ld.global.f32 	%f37, [%rd6+-16];
	ld.global.f32 	%f38, [%rd8+-16];
	sub.f32 	%f39, %f37, %f38;
	fma.rn.f32 	%f40, %f39, %f39, %f109;
	ld.global.f32 	%f41, [%rd6+-12];
	ld.global.f32 	%f42, [%rd8+-12];
	sub.f32 	%f43, %f41, %f42;
	fma.rn.f32 	%f44, %f43, %f43, %f40;
	ld.global.f32 	%f45, [%rd6+-8];
	ld.global.f32 	%f46, [%rd8+-8];
	sub.f32 	%f47, %f45, %f46;
	fma.rn.f32 	%f48, %f47, %f47, %f44;
	ld.global.f32 	%f49, [%rd6+-4];
	ld.global.f32 	%f50, [%rd8+-4];
	sub.f32 	%f51, %f49, %f50;
	fma.rn.f32 	%f52, %f51, %f51, %f48;
	ld.global.f32 	%f53, [%rd6];
	ld.global.f32 	%f54, [%rd8];
	sub.f32 	%f55, %f53, %f54;
	fma.rn.f32 	%f56, %f55, %f55, %f52;
	ld.global.f32 	%f57, [%rd6+4];
	ld.global.f32 	%f58, [%rd8+4];
	sub.f32 	%f59, %f57, %f58;
	fma.rn.f32 	%f60, %f59, %f59, %f56;
	ld.global.f32 	%f61, [%rd6+8];
	ld.global.f32 	%f62, [%rd8+8];
	sub.f32 	%f63, %f61, %f62;
	fma.rn.f32 	%f64, %f63, %f63, %f60;
	ld.global.f32 	%f65, [%rd6+12];
	ld.global.f32 	%f66, [%rd8+12];
	sub.f32 	%f67, %f65, %f66;
	fma.rn.f32 	%f109, %f67, %f67, %f64;
	add.s32 	%r106, %r106, 8;
	add.s32 	%r105, %r105, 8;
	add.s32 	%r104, %r104, 8;
	setp.ne.s32 	%p22, %r106, 0;
	mov.u32 	%r108, %r14;
	@%p22 bra 	$L__BB1_23;
$L__BB1_24:
	setp.eq.s32 	%p23, %r11, 0;
	@%p23 bra 	$L__BB1_32;
	setp.lt.u32 	%p24, %r12, 3;
	@%p24 bra 	$L__BB1_27;
	add.s32 	%r90, %r29, %r108;
	mul.wide.s32 	%rd9, %r90, 4;
	add.s64 	%rd10, %rd1, %rd9;
	ld.global.f32 	%f69, [%rd10];
	add.s32 	%r91, %r108, %r4;
	mul.wide.s32 	%rd11, %r91, 4;
	add.s64 	%rd12, %rd1, %rd11;
	ld.global.f32 	%f70, [%rd12];
	sub.f32 	%f71, %f69, %f70;
	fma.rn.f32 	%f72, %f71, %f71, %f109;
	ld.global.f32 	%f73, [%rd10+4];
	ld.global.f32 	%f74, [%rd12+4];
	sub.f32 	%f75, %f73, %f74;
	fma.rn.f32 	%f76, %f75, %f75, %f72;
	ld.global.f32 	%f77, [%rd10+8];
	ld.global.f32 	%f78, [%rd12+8];
	sub.f32 	%f79, %f77, %f78;
	fma.rn.f32 	%f80, %f79, %f79, %f76;
	ld.global.f32 	%f81, [%rd10+12];
	ld.global.f32 	%f82, [%rd12+12];
	sub.f32 	%f83, %f81, %f82;
	fma.rn.f32 	%f109, %f83, %f83, %f80;
	add.s32 	%r108, %r108, 4;
$L__BB1_27:
	setp.eq.s32 	%p25, %r13, 0;
	@%p25 bra 	$L__BB1_32;
	setp.eq.s32 	%p26, %r13, 1;
	@%p26 bra 	$L__BB1_30;
	add.s32 	%r92, %r29, %r108;
	mul.wide.s32 	%rd13, %r92, 4;
	add.s64 	%rd14, %rd1, %rd13;
	ld.global.f32 	%f85, [%rd14];
	add.s32 	%r93, %r108, %r4;
	mul.wide.s32 	%rd15, %r93, 4;
	add.s64 	%rd16, %rd1, %rd15;
	ld.global.f32 	%f86, [%rd16];
	sub.f32 	%f87, %f85, %f86;
	fma.rn.f32 	%f88, %f87, %f87, %f109;
	ld.global.f32 	%f89, [%rd14+4];
	ld.global.f32 	%f90, [%rd16+4];
	sub.f32 	%f91, %f89, %f90;
	fma.rn.f32 	%f109, %f91, %f91, %f88;
	add.s32 	%r108, %r108, 2;
$L__BB1_30:
	setp.eq.s32 	%p27, %r15, 0;
	@%p27 bra 	$L__BB1_32;
	add.s32 	%r94, %r29, %r108;
	mul.wide.s32 	%rd17, %r94, 4;
	add.s64 	%rd18, %rd1, %rd17;
	ld.global.f32 	%f92, [%rd18];
	add.s32 	%r95, %r108, %r4;
	mul.wide.s32 	%rd19, %r95, 4;
	add.s64 	%rd20, %rd1, %rd19;
	ld.global.f32 	%f93, [%rd20];
	sub.f32 	%f94, %f92, %f93;
	fma.rn.f32 	%f109, %f94, %f94, %f109;
$L__BB1_32:
	div.rn.f32 	%f95, %f109, %f1;
	add.f32 	%f101, %f101, %f95;
	add.s32 	%r103, %r103, 1;
	add.s32 	%r102, %r102, 1;
	setp.lt.s32 	%p28, %r102, %r10;
	@%p28 bra 	$L__BB1_21;
	bra.uni 	$L__BB1_19;

}


// ===== COMPILED SASS (sm_100) =====

	.target	sm_100

	.elftype	@"ET_EXEC"


//--------------------- .note.nv.tkinfo           --------------------------
	.section	.note.nv.tkinfo,"",@"SHT_NOTE"
	.sectionflags	@"SHF_NOTE_NV_TKINFO"
	.tkinfo
        /*0018*/ 	.word	0x00000002
        /*0030*/ 	.string	""
        /*0030*/ 	.string	"ptxas"
        /*0030*/ 	.string	"Cuda compilation tools, release 13.0, V13.0.88"
        /*0030*/ 	.string	"Build cuda_13.0.r13.0/compiler.36424714_0"
        /*0030*/ 	.string	"-arch sm_100 -m 64 "



//--------------------- .note.nv.cuinfo           --------------------------
	.section	.note.nv.cuinfo,"",@"SHT_NOTE"
	.sectionflags	@"SHF_NOTE_NV_CUINFO"
        /*0018*/ 	.short	0x0002
        /*001a*/ 	.short	0x0064
        /*001c*/ 	.short	0x0082
	.zero		2


//--------------------- .nv.info                  --------------------------
	.section	.nv.info,"",@"SHT_CUDA_INFO"
	.align	4


	//----- nvinfo : EIATTR_REGCOUNT
	.align		4
        /*0000*/ 	.byte	0x04, 0x2f
        /*0002*/ 	.short	(.L_1 - .L_0)
	.align		4
.L_0:
        /*0004*/ 	.word	index@(_Z10TIPSKernelPfS_PKfiiiiiiifff)
        /*0008*/ 	.word	0x00000028


	//----- nvinfo : EIATTR_FRAME_SIZE
	.align		4
.L_1:
        /*000c*/ 	.byte	0x04, 0x11
        /*000e*/ 	.short	(.L_3 - .L_2)
	.align		4
.L_2:
        /*0010*/ 	.word	index@($__internal_1_$__cuda_sm3x_div_rn_noftz_f32_slowpath)
        /*0014*/ 	.word	0x00000000


	//----- nvinfo : EIATTR_FRAME_SIZE
	.align		4
.L_3:
        /*0018*/ 	.byte	0x04, 0x11
        /*001a*/ 	.short	(.L_5 - .L_4)
	.align		4
.L_4:
        /*001c*/ 	.word	index@(_Z10TIPSKernelPfS_PKfiiiiiiifff)
        /*0020*/ 	.word	0x00000000


	//----- nvinfo : EIATTR_REGCOUNT
	.align		4
.L_5:
        /*0024*/ 	.byte	0x04, 0x2f
        /*0026*/ 	.short	(.L_7 - .L_6)
	.align		4
.L_6:
        /*0028*/ 	.word	index@(_Z9SSDKernelPfPKfiiiiiii)
        /*002c*/ 	.word	0x00000020


	//----- nvinfo : EIATTR_FRAME_SIZE
	.align		4
.L_7:
        /*0030*/ 	.byte	0x04, 0x11
        /*0032*/ 	.short	(.L_9 - .L_8)
	.align		4
.L_8:
        /*0034*/ 	.word	index@($__internal_0_$__cuda_sm3x_div_rn_noftz_f32_slowpath)
        /*0038*/ 	.word	0x00000000


	//----- nvinfo : EIATTR_FRAME_SIZE
	.align		4
.L_9:
        /*003c*/ 	.byte	0x04, 0x11
        /*003e*/ 	.short	(.L_11 - .L_10)
	.align		4
.L_10:
        /*0040*/ 	.word	index@(_Z9SSDKernelPfPKfiiiiiii)
        /*0044*/ 	.word	0x00000000


	//----- nvinfo : EIATTR_MIN_STACK_SIZE
	.align		4
.L_11:
        /*0048*/ 	.byte	0x04, 0x12
        /*004a*/ 	.short	(.L_13 - .L_12)
	.align		4
.L_12:
        /*004c*/ 	.word	index@(_Z9SSDKernelPfPKfiiiiiii)
        /*0050*/ 	.word	0x00000000


	//----- nvinfo : EIATTR_MIN_STACK_SIZE
	.align		4
.L_13:
        /*0054*/ 	.byte	0x04, 0x12
        /*0056*/ 	.short	(.L_15 - .L_14)
	.align		4
.L_14:
        /*0058*/ 	.word	index@(_Z10TIPSKernelPfS_PKfiiiiiiifff)
        /*005c*/ 	.word	0x00000000
.L_15:


//--------------------- .nv.compat                --------------------------
	.section	.nv.compat,"",@"SHT_CUDA_COMPAT_INFO"
	.align	4
        /*0000*/ 	.byte	0x02, 0x09, 0x00, 0x00, 0x02, 0x02, 0x01, 0x00, 0x02, 0x05, 0x05, 0x00, 0x03, 0x07, 0x01, 0x01
        /*0010*/ 	.byte	0x02, 0x03, 0x00, 0x00, 0x02, 0x06, 0x01, 0x00, 0x04, 0x0b, 0x08, 0x00, 0x01, 0x00, 0x00, 0x00
        /*0020*/ 	.byte	0x00, 0x00, 0x00, 0x00


//--------------------- .nv.info._Z9SSDKernelPfPKfiiiiiii --------------------------
	.section	.nv.info._Z9SSDKernelPfPKfiiiiiii,"",@"SHT_CUDA_INFO"
	.sectionflags	@""
	.align	4


	//----- nvinfo : EIATTR_CUDA_API_VERSION
	.align		4
        /*0000*/ 	.byte	0x04, 0x37
        /*0002*/ 	.short	(.L_17 - .L_16)
.L_16:
        /*0004*/ 	.word	0x00000082


	//----- nvinfo : EIATTR_KPARAM_INFO
	.align		4
.L_17:
        /*0008*/ 	.byte	0x04, 0x17
        /*000a*/ 	.short	(.L_19 - .L_18)
.L_18:
        /*000c*/ 	.word	0x00000000
        /*0010*/ 	.short	0x0008
        /*0012*/ 	.short	0x0028
        /*0014*/ 	.byte	0x00, 0xf0, 0x11, 0x00


	//----- nvinfo : EIATTR_KPARAM_INFO
	.align		4
.L_19:
        /*0018*/ 	.byte	0x04, 0x17
        /*001a*/ 	.short	(.L_21 - .L_20)
.L_20:
        /*001c*/ 	.word	0x00000000
        /*0020*/ 	.short	0x0007
        /*0022*/ 	.short	0x0024
        /*0024*/ 	.byte	0x00, 0xf0, 0x11, 0x00


	//----- nvinfo : EIATTR_KPARAM_INFO
	.align		4
.L_21:
        /*0028*/ 	.byte	0x04, 0x17
        /*002a*/ 	.short	(.L_23 - .L_22)
.L_22:
        /*002c*/ 	.word	0x00000000
        /*0030*/ 	.short	0x0006
        /*0032*/ 	.short	0x0020
        /*0034*/ 	.byte	0x00, 0xf0, 0x11, 0x00


	//----- nvinfo : EIATTR_KPARAM_INFO
	.align		4
.L_23:
        /*0038*/ 	.byte	0x04, 0x17
        /*003a*/ 	.short	(.L_25 - .L_24)
.L_24:
        /*003c*/ 	.word	0x00000000
        /*0040*/ 	.short	0x0005
        /*0042*/ 	.short	0x001c
        /*0044*/ 	.byte	0x00, 0xf0, 0x11, 0x00


	//----- nvinfo : EIATTR_KPARAM_INFO
	.align		4
.L_25:
        /*0048*/ 	.byte	0x04, 0x17
        /*004a*/ 	.short	(.L_27 - .L_26)
.L_26:
        /*004c*/ 	.word	0x00000000
        /*0050*/ 	.short	0x0004
        /*0052*/ 	.short	0x0018
        /*0054*/ 	.byte	0x00, 0xf0, 0x11, 0x00


	//----- nvinfo : EIATTR_KPARAM_INFO
	.align		4
.L_27:
        /*0058*/ 	.byte	0x04, 0x17
        /*005a*/ 	.short	(.L_29 - .L_28)
.L_28:
        /*005c*/ 	.word	0x00000000
        /*0060*/ 	.short	0x0003
        /*0062*/ 	.short	0x0014
        /*0064*/ 	.byte	0x00, 0xf0, 0x11, 0x00


	//----- nvinfo : EIATTR_KPARAM_INFO
	.align		4
.L_29:
        /*0068*/ 	.byte	0x04, 0x17
        /*006a*/ 	.short	(.L_31 - .L_30)
.L_30:
        /*006c*/ 	.word	0x00000000
        /*0070*/ 	.short	0x0002
        /*0072*/ 	.short	0x0010
        /*0074*/ 	.byte	0x00, 0xf0, 0x11, 0x00


	//----- nvinfo : EIATTR_KPARAM_INFO
	.align		4
.L_31:
        /*0078*/ 	.byte	0x04, 0x17
        /*007a*/ 	.short	(.L_33 - .L_32)
.L_32:
        /*007c*/ 	.word	0x00000000
        /*0080*/ 	.short	0x0001
        /*0082*/ 	.short	0x0008
        /*0084*/ 	.byte	0x00, 0xf5, 0x21, 0x00


	//----- nvinfo : EIATTR_KPARAM_INFO
	.align		4
.L_33:
        /*0088*/ 	.byte	0x04, 0x17
        /*008a*/ 	.short	(.L_35 - .L_34)
.L_34:
        /*008c*/ 	.word	0x00000000
        /*0090*/ 	.short	0x0000
        /*0092*/ 	.short	0x0000
        /*0094*/ 	.byte	0x00, 0xf5, 0x21, 0x00


	//----- nvinfo : EIATTR_SPARSE_MMA_MASK
	.align		4
.L_35:
        /*0098*/ 	.byte	0x03, 0x50
        /*009a*/ 	.short	0x0000


	//----- nvinfo : EIATTR_MAXREG_COUNT
	.align		4
        /*009c*/ 	.byte	0x03, 0x1b
        /*009e*/ 	.short	0x00ff


	//----- nvinfo : EIATTR_MERCURY_ISA_VERSION
	.align		4
        /*00a0*/ 	.byte	0x03, 0x5f
        /*00a2*/ 	.short	0x0101


	//----- nvinfo : EIATTR_VRC_CTA_INIT_COUNT
	.align		4
        /*00a4*/ 	.byte	0x02, 0x4a
	.zero		1
	.zero		1


	//----- nvinfo : EIATTR_EXIT_INSTR_OFFSETS
	.align		4
        /*00a8*/ 	.byte	0x04, 0x1c
        /*00aa*/ 	.short	(.L_37 - .L_36)


	//   ....[0]....
.L_36:
        /*00ac*/ 	.word	0x00000120


	//   ....[1]....
        /*00b0*/ 	.word	0x00001200


	//----- nvinfo : EIATTR_CRS_STACK_SIZE
	.align		4
.L_37:
        /*00b4*/ 	.byte	0x04, 0x1e
        /*00b6*/ 	.short	(.L_39 - .L_38)
.L_38:
        /*00b8*/ 	.word	0x00000000


	//----- nvinfo : EIATTR_CBANK_PARAM_SIZE
	.align		4
.L_39:
        /*00bc*/ 	.byte	0x03, 0x19
        /*00be*/ 	.short	0x002c


	//----- nvinfo : EIATTR_PARAM_CBANK
	.align		4
        /*00c0*/ 	.byte	0x04, 0x0a
        /*00c2*/ 	.short	(.L_41 - .L_40)
	.align		4
.L_40:
        /*00c4*/ 	.word	index@(.nv.constant0._Z9SSDKernelPfPKfiiiiiii)
        /*00c8*/ 	.short	0x0380
        /*00ca*/ 	.short	0x002c


	//----- nvinfo : EIATTR_SW_WAR
	.align		4
.L_41:
        /*00cc*/ 	.byte	0x04, 0x36
        /*00ce*/ 	.short	(.L_43 - .L_42)
.L_42:
        /*00d0*/ 	.word	0x00000008
.L_43:


//--------------------- .nv.info._Z10TIPSKernelPfS_PKfiiiiiiifff --------------------------
	.section	.nv.info._Z10TIPSKernelPfS_PKfiiiiiiifff,"",@"SHT_CUDA_INFO"
	.sectionflags	@""
	.align	4


	//----- nvinfo : EIATTR_CUDA_API_VERSION
	.align		4
        /*0000*/ 	.byte	0x04, 0x37
        /*0002*/ 	.short	(.L_45 - .L_44)
.L_44:
        /*0004*/ 	.word	0x00000082


	//----- nvinfo : EIATTR_KPARAM_INFO
	.align		4
.L_45:
        /*0008*/ 	.byte	0x04, 0x17
        /*000a*/ 	.short	(.L_47 - .L_46)
.L_46:
        /*000c*/ 	.word	0x00000000
        /*0010*/ 	.short	0x000c
        /*0012*/ 	.short	0x003c
        /*0014*/ 	.byte	0x00, 0xf0, 0x11, 0x00


	//----- nvinfo : EIATTR_KPARAM_INFO
	.align		4
.L_47:
        /*0018*/ 	.byte	0x04, 0x17
        /*001a*/ 	.short	(.L_49 - .L_48)
.L_48:
        /*001c*/ 	.word	0x00000000
        /*0020*/ 	.short	0x000b
        /*0022*/ 	.short	0x0038
        /*0024*/ 	.byte	0x00, 0xf0, 0x11, 0x00


	//----- nvinfo : EIATTR_KPARAM_INFO
	.align		4
.L_49:
        /*0028*/ 	.byte	0x04, 0x17
        /*002a*/ 	.short	(.L_51 - .L_50)
.L_50:
        /*002c*/ 	.word	0x00000000
        /*0030*/ 	.short	0x000a
        /*0032*/ 	.short	0x0034
        /*0034*/ 	.byte	0x00, 0xf0, 0x11, 0x00


	//----- nvinfo : EIATTR_KPARAM_INFO
	.align		4
.L_51:
        /*0038*/ 	.byte	0x04, 0x17
        /*003a*/ 	.short	(.L_53 - .L_52)
.L_52:
        /*003c*/ 	.word	0x00000000
        /*0040*/ 	.short	0x0009
        /*0042*/ 	.short	0x0030
        /*0044*/ 	.byte	0x00, 0xf0, 0x11, 0x00


	//----- nvinfo : EIATTR_KPARAM_INFO
	.align		4
.L_53:
        /*0048*/ 	.byte	0x04, 0x17
        /*004a*/ 	.short	(.L_55 - .L_54)
.L_54:
        /*004c*/ 	.word	0x00000000
        /*0050*/ 	.short	0x0008
        /*0052*/ 	.short	0x002c
        /*0054*/ 	.byte	0x00, 0xf0, 0x11, 0x00


	//----- nvinfo : EIATTR_KPARAM_INFO
	.align		4
.L_55:
        /*0058*/ 	.byte	0x04, 0x17
        /*005a*/ 	.short	(.L_57 - .L_56)
.L_56:
        /*005c*/ 	.word	0x00000000
        /*0060*/ 	.short	0x0007
        /*0062*/ 	.short	0x0028
        /*0064*/ 	.byte	0x00, 0xf0, 0x11, 0x00


	//----- nvinfo : EIATTR_KPARAM_INFO
	.align		4
.L_57:
        /*0068*/ 	.byte	0x04, 0x17
        /*006a*/ 	.short	(.L_59 - .L_58)
.L_58:
        /*006c*/ 	.word	0x00000000
        /*0070*/ 	.short	0x0006
        /*0072*/ 	.short	0x0024
        /*0074*/ 	.byte	0x00, 0xf0, 0x11, 0x00


	//----- nvinfo : EIATTR_KPARAM_INFO
	.align		4
.L_59:
        /*0078*/ 	.byte	0x04, 0x17
        /*007a*/ 	.short	(.L_61 - .L_60)
.L_60:
        /*007c*/ 	.word	0x00000000
        /*0080*/ 	.short	0x0005
        /*0082*/ 	.short	0x0020
        /*0084*/ 	.byte	0x00, 0xf0, 0x11, 0x00


	//----- nvinfo : EIATTR_KPARAM_INFO
	.align		4
.L_61:
        /*0088*/ 	.byte	0x04, 0x17
        /*008a*/ 	.short	(.L_63 - .L_62)
.L_62:
        /*008c*/ 	.word	0x00000000
        /*0090*/ 	.short	0x0004
        /*0092*/ 	.short	0x001c
        /*0094*/ 	.byte	0x00, 0xf0, 0x11, 0x00


	//----- nvinfo : EIATTR_KPARAM_INFO
	.align		4
.L_63:
        /*0098*/ 	.byte	0x04, 0x17
        /*009a*/ 	.short	(.L_65 - .L_64)
.L_64:
        /*009c*/ 	.word	0x00000000
        /*00a0*/ 	.short	0x0003
        /*00a2*/ 	.short	0x0018
        /*00a4*/ 	.byte	0x00, 0xf0, 0x11, 0x00


	//----- nvinfo : EIATTR_KPARAM_INFO
	.align		4
.L_65:
        /*00a8*/ 	.byte	0x04, 0x17
        /*00aa*/ 	.short	(.L_67 - .L_66)
.L_66:
        /*00ac*/ 	.word	0x00000000
        /*00b0*/ 	.short	0x0002
        /*00b2*/ 	.short	0x0010
        /*00b4*/ 	.byte	0x00, 0xf5, 0x21, 0x00


	//----- nvinfo : EIATTR_KPARAM_INFO
	.align		4
.L_67:
        /*00b8*/ 	.byte	0x04, 0x17
        /*00ba*/ 	.short	(.L_69 - .L_68)
.L_68:
        /*00bc*/ 	.word	0x00000000
        /*00c0*/ 	.short	0x0001
        /*00c2*/ 	.short	0x0008
        /*00c4*/ 	.byte	0x00, 0xf5, 0x21, 0x00


	//----- nvinfo : EIATTR_KPARAM_INFO
	.align		4
.L_69:
        /*00c8*/ 	.byte	0x04, 0x17
        /*00ca*/ 	.short	(.L_71 - .L_70)
.L_70:
        /*00cc*/ 	.word	0x00000000
        /*00d0*/ 	.short	0x0000
        /*00d2*/ 	.short	0x0000
        /*00d4*/ 	.byte	0x00, 0xf5, 0x21, 0x00


	//----- nvinfo : EIATTR_SPARSE_MMA_MASK
	.align		4
.L_71:
        /*00d8*/ 	.byte	0x03, 0x50
        /*00da*/ 	.short	0x0000


	//----- nvinfo : EIATTR_MAXREG_COUNT
	.align		4
        /*00dc*/ 	.byte	0x03, 0x1b
        /*00de*/ 	.short	0x00ff


	//----- nvinfo : EIATTR_MERCURY_ISA_VERSION
	.align		4
        /*00e0*/ 	.byte	0x03, 0x5f
        /*00e2*/ 	.short	0x0101


	//----- nvinfo : EIATTR_VRC_CTA_INIT_COUNT
	.align		4
        /*00e4*/ 	.byte	0x02, 0x4a
	.zero		1
	.zero		1


	//----- nvinfo : EIATTR_EXIT_INSTR_OFFSETS
	.align		4
        /*00e8*/ 	.byte	0x04, 0x1c
        /*00ea*/ 	.short	(.L_73 - .L_72)


	//   ....[0]....
.L_72:
        /*00ec*/ 	.word	0x00000120


	//   ....[1]....
        /*00f0*/ 	.word	0x000018b0


	//   ....[2]....
        /*00f4*/ 	.word	0x00002340


	//   ....[3]....
        /*00f8*/ 	.word	0x000028c0


	//   ....[4]....
        /*00fc*/ 	.word	0x00002be0


	//   ....[5]....
        /*0100*/ 	.word	0x00002d60


	//----- nvinfo : EIATTR_CRS_STACK_SIZE
	.align		4
.L_73:
        /*0104*/ 	.byte	0x04, 0x1e
        /*0106*/ 	.short	(.L_75 - .L_74)
.L_74:
        /*0108*/ 	.word	0x00000000


	//----- nvinfo : EIATTR_CBANK_PARAM_SIZE
	.align		4
.L_75:
        /*010c*/ 	.byte	0x03, 0x19
        /*010e*/ 	.short	0x0040


	//----- nvinfo : EIATTR_PARAM_CBANK
	.align		4
        /*0110*/ 	.byte	0x04, 0x0a
        /*0112*/ 	.short	(.L_77 - .L_76)
	.align		4
.L_76:
        /*0114*/ 	.word	index@(.nv.constant0._Z10TIPSKernelPfS_PKfiiiiiiifff)
        /*0118*/ 	.short	0x0380
        /*011a*/ 	.short	0x0040


	//----- nvinfo : EIATTR_SW_WAR
	.align		4
.L_77:
        /*011c*/ 	.byte	0x04, 0x36
        /*011e*/ 	.short	(.L_79 - .L_78)
.L_78:
        /*0120*/ 	.word	0x00000008
.L_79:


//--------------------- .nv.callgraph             --------------------------
	.section	.nv.callgraph,"",@"SHT_CUDA_CALLGRAPH"
	.align	4
	.sectionentsize	8
	.align		4
        /*0000*/ 	.word	0x00000000
	.align		4
        /*0004*/ 	.word	0xffffffff
	.align		4
        /*0008*/ 	.word	0x00000000
	.align		4
        /*000c*/ 	.word	0xfffffffe
	.align		4
        /*0010*/ 	.word	0x00000000
	.align		4
        /*0014*/ 	.word	0xfffffffd
	.align		4
        /*0018*/ 	.word	0x00000000
	.align		4
        /*001c*/ 	.word	0xfffffffc


//--------------------- .text._Z9SSDKernelPfPKfiiiiiii --------------------------
	.section	.text._Z9SSDKernelPfPKfiiiiiii,"ax",@progbits
	.align	128
        .global         _Z9SSDKernelPfPKfiiiiiii
        .type           _Z9SSDKernelPfPKfiiiiiii,@function
        .size           _Z9SSDKernelPfPKfiiiiiii,(.L_x_111 - _Z9SSDKernelPfPKfiiiiiii)
        .other          _Z9SSDKernelPfPKfiiiiiii,@"STO_CUDA_ENTRY STV_DEFAULT"
_Z9SSDKernelPfPKfiiiiiii:
.text._Z9SSDKernelPfPKfiiiiiii:
[----:B------:R-:W-:Y:S01]  /*0000*/  LDC R1, c[0x0][0x37c] ;  /* 0x0000df00ff017b82 */ /* 0x000fe20000000800 */
[----:B------:R-:W0:Y:S07]  /*0010*/  S2R R5, SR_TID.Y ;  /* 0x0000000000057919 */ /* 0x000e2e0000002200 */
[----:B------:R-:W1:Y:S01]  /*0020*/  LDC R0, c[0x0][0x360] ;  /* 0x0000d800ff007b82 */ /* 0x000e620000000800 */
[----:B------:R-:W1:Y:S01]  /*0030*/  S2R R3, SR_TID.X ;  /* 0x0000000000037919 */ /* 0x000e620000002100 */
[----:B------:R-:W2:Y:S06]  /*0040*/  S2R R7, SR_TID.Z ;  /* 0x0000000000077919 */ /* 0x000eac0000002300 */
[----:B------:R-:W0:Y:S08]  /*0050*/  S2UR UR5, SR_CTAID.Y ;  /* 0x00000000000579c3 */ /* 0x000e300000002600 */
[----:B------:R-:W0:Y:S08]  /*0060*/  LDC R2, c[0x0][0x364] ;  /* 0x0000d900ff027b82 */ /* 0x000e300000000800 */
[----:B------:R-:W1:Y:S08]  /*0070*/  S2UR UR4, SR_CTAID.X ;  /* 0x00000000000479c3 */ /* 0x000e700000002500 */
[----:B------:R-:W3:Y:S08]  /*0080*/  LDC.64 R12, c[0x0][0x390] ;  /* 0x0000e400ff0c7b82 */ /* 0x000ef00000000a00 */
[----:B------:R-:W2:Y:S01]  /*0090*/  S2UR UR6, SR_CTAID.Z ;  /* 0x00000000000679c3 */ /* 0x000ea20000002700 */
[----:B0-----:R-:W-:-:S07]  /*00a0*/  IMAD R2, R2, UR5, R5 ;  /* 0x0000000502027c24 */ /* 0x001fce000f8e0205 */
[----:B------:R-:W2:Y:S01]  /*00b0*/  LDC R4, c[0x0][0x368] ;  /* 0x0000da00ff047b82 */ /* 0x000ea20000000800 */
[----:B-1----:R-:W-:-:S07]  /*00c0*/  IMAD R0, R0, UR4, R3 ;  /* 0x0000000400007c24 */ /* 0x002fce000f8e0203 */
[----:B------:R-:W0:Y:S01]  /*00d0*/  LDC R26, c[0x0][0x398] ;  /* 0x0000e600ff1a7b82 */ /* 0x000e220000000800 */
[----:B---3--:R-:W-:-:S04]  /*00e0*/  ISETP.GE.AND P0, PT, R2, R13, PT ;  /* 0x0000000d0200720c */ /* 0x008fc80003f06270 */
[----:B------:R-:W-:Y:S01]  /*00f0*/  ISETP.GE.OR P0, PT, R0, R12, P0 ;  /* 0x0000000c0000720c */ /* 0x000fe20000706670 */
[----:B--2---:R-:W-:-:S05]  /*0100*/  IMAD R3, R4, UR6, R7 ;  /* 0x0000000604037c24 */ /* 0x004fca000f8e0207 */
[----:B0-----:R-:W-:-:S13]  /*0110*/  ISETP.GE.OR P0, PT, R3, R26, P0 ;  /* 0x0000001a0300720c */ /* 0x001fda0000706670 */
[----:B------:R-:W-:Y:S05]  /*0120*/  @P0 EXIT ;  /* 0x000000000000094d */ /* 0x000fea0003800000 */
[----:B------:R-:W0:Y:S01]  /*0130*/  LDCU UR8, c[0x0][0x3a8] ;  /* 0x00007500ff0877ac */ /* 0x000e220008000800 */
[----:B------:R-:W-:Y:S01]  /*0140*/  IMAD R4, R0, R13, R2 ;  /* 0x0000000d00047224 */ /* 0x000fe200078e0202 */
[----:B------:R-:W1:Y:S01]  /*0150*/  LDC R15, c[0x0][0x39c] ;  /* 0x0000e700ff0f7b82 */ /* 0x000e620000000800 */
[----:B------:R-:W-:Y:S01]  /*0160*/  BSSY.RECONVERGENT B1, `(.L_x_0) ;  /* 0x00000f8000017945 */ /* 0x000fe20003800200 */
[----:B------:R-:W2:Y:S01]  /*0170*/  LDCU.64 UR4, c[0x0][0x3a0] ;  /* 0x00007400ff0477ac */ /* 0x000ea20008000a00 */
[----:B------:R-:W-:Y:S02]  /*0180*/  IMAD R4, R4, R26, R3 ;  /* 0x0000001a04047224 */ /* 0x000fe400078e0203 */
[----:B------:R-:W-:Y:S01]  /*0190*/  IMAD.MOV.U32 R16, RZ, RZ, RZ ;  /* 0x000000ffff107224 */ /* 0x000fe200078e00ff */
[----:B------:R-:W3:Y:S01]  /*01a0*/  LDCU.64 UR6, c[0x0][0x358] ;  /* 0x00006b00ff0677ac */ /* 0x000ee20008000a00 */
[----:B------:R-:W-:Y:S02]  /*01b0*/  IMAD.MOV.U32 R8, RZ, RZ, RZ ;  /* 0x000000ffff087224 */ /* 0x000fe400078e00ff */
[C---:B0-----:R-:W-:Y:S01]  /*01c0*/  VIADD R7, R3.reuse, UR8 ;  /* 0x0000000803077c36 */ /* 0x041fe20008000000 */
[----:B------:R-:W-:Y:S01]  /*01d0*/  IADD3 R11, PT, PT, R3, -UR8, RZ ;  /* 0x80000008030b7c10 */ /* 0x000fe2000fffe0ff */
[----:B--2---:R-:W-:-:S03]  /*01e0*/  VIADD R5, R0, UR4 ;  /* 0x0000000400057c36 */ /* 0x004fc60008000000 */
[----:B------:R-:W-:Y:S01]  /*01f0*/  ISETP.GE.AND P2, PT, R7, R26, PT ;  /* 0x0000001a0700720c */ /* 0x000fe20003f46270 */
[C---:B------:R-:W-:Y:S01]  /*0200*/  VIADD R24, R2.reuse, -UR5 ;  /* 0x8000000502187c36 */ /* 0x040fe20008000000 */
[----:B------:R-:W-:Y:S01]  /*0210*/  IADD3 R6, PT, PT, R2, UR5, RZ ;  /* 0x0000000502067c10 */ /* 0x000fe2000fffe0ff */
[----:B-1----:R-:W-:Y:S01]  /*0220*/  IMAD R10, R4, R15, RZ ;  /* 0x0000000f040a7224 */ /* 0x002fe200078e02ff */
[----:B------:R-:W-:Y:S02]  /*0230*/  ISETP.GE.AND P1, PT, R5, R12, PT ;  /* 0x0000000c0500720c */ /* 0x000fe40003f26270 */
[----:B------:R-:W-:-:S07]  /*0240*/  ISETP.GE.AND P0, PT, R6, R13, PT ;  /* 0x0000000d0600720c */ /* 0x000fce0003f06270 */
[----:B------:R-:W-:Y:S01]  /*0250*/  @!P2 VIADD R26, R7, 0x1 ;  /* 0x00000001071aa836 */ /* 0x000fe20000000000 */
[C---:B------:R-:W-:Y:S01]  /*0260*/  ISETP.GE.AND P2, PT, R0.reuse, UR4, PT ;  /* 0x0000000400007c0c */ /* 0x040fe2000bf46270 */
[----:B------:R-:W-:Y:S02]  /*0270*/  VIADD R0, R0, -UR4 ;  /* 0x8000000400007c36 */ /* 0x000fe40008000000 */
[----:B------:R-:W-:Y:S02]  /*0280*/  @!P1 IADD3 R12, PT, PT, R5, 0x1, RZ ;  /* 0x00000001050c9810 */ /* 0x000fe40007ffe0ff */
[----:B------:R-:W-:Y:S01]  /*0290*/  @!P0 VIADD R13, R6, 0x1 ;  /* 0x00000001060d8836 */ /* 0x000fe20000000000 */
[----:B------:R-:W-:Y:S02]  /*02a0*/  SEL R9, R0, RZ, P2 ;  /* 0x000000ff00097207 */ /* 0x000fe40001000000 */
[----:B------:R-:W-:Y:S02]  /*02b0*/  ISETP.GE.AND P1, PT, R2, UR5, PT ;  /* 0x0000000502007c0c */ /* 0x000fe4000bf26270 */
[----:B------:R-:W-:-:S02]  /*02c0*/  ISETP.GE.AND P2, PT, R9, R12, PT ;  /* 0x0000000c0900720c */ /* 0x000fc40003f46270 */
[----:B------:R-:W-:Y:S02]  /*02d0*/  ISETP.GE.AND P0, PT, R3, UR8, PT ;  /* 0x0000000803007c0c */ /* 0x000fe4000bf06270 */
[----:B------:R-:W-:Y:S02]  /*02e0*/  SEL R24, R24, RZ, P1 ;  /* 0x000000ff18187207 */ /* 0x000fe40000800000 */
[----:B------:R-:W-:-:S07]  /*02f0*/  SEL R11, R11, RZ, P0 ;  /* 0x000000ff0b0b7207 */ /* 0x000fce0000000000 */
[----:B---3--:R-:W-:Y:S05]  /*0300*/  @P2 BRA `(.L_x_1) ;  /* 0x0000000c00742947 */ /* 0x008fea0003800000 */
[----:B------:R-:W-:Y:S01]  /*0310*/  ISETP.GT.AND P0, PT, R15, RZ, PT ;  /* 0x000000ff0f00720c */ /* 0x000fe20003f04270 */
[----:B------:R-:W-:Y:S01]  /*0320*/  BSSY.RECONVERGENT B0, `(.L_x_2) ;  /* 0x00000da000007945 */ /* 0x000fe20003800200 */
[----:B------:R-:W-:-:S11]  /*0330*/  I2FP.F32.S32 R0, R15 ;  /* 0x0000000f00007245 */ /* 0x000fd60000201400 */
[----:B------:R-:W-:Y:S05]  /*0340*/  @P0 BRA `(.L_x_3) ;  /* 0x0000000000f00947 */ /* 0x000fea0003800000 */
[----:B------:R-:W0:Y:S01]  /*0350*/  MUFU.RCP R3, R0 ;  /* 0x0000000000037308 */ /* 0x000e220000001000 */
[----:B------:R-:W-:-:S07]  /*0360*/  HFMA2 R8, -RZ, RZ, 0, 0 ;  /* 0x00000000ff087431 */ /* 0x000fce00000001ff */
[----:B------:R-:W1:Y:S01]  /*0370*/  FCHK P0, RZ, R0 ;  /* 0x00000000ff007302 */ /* 0x000e620000000000 */
[----:B0-----:R-:W-:-:S04]  /*0380*/  FFMA R2, -R0, R3, 1 ;  /* 0x3f80000000027423 */ /* 0x001fc80000000103 */
[----:B------:R-:W-:-:S04]  /*0390*/  FFMA R2, R3, R2, R3 ;  /* 0x0000000203027223 */ /* 0x000fc80000000003 */
[----:B------:R-:W-:-:S04]  /*03a0*/  FFMA R3, RZ, R2, RZ ;  /* 0x00000002ff037223 */ /* 0x000fc800000000ff */
[----:B------:R-:W-:-:S04]  /*03b0*/  FFMA R4, -R0, R3, RZ ;  /* 0x0000000300047223 */ /* 0x000fc800000001ff */
[----:B------:R-:W-:Y:S01]  /*03c0*/  FFMA R3, R2, R4, R3 ;  /* 0x0000000402037223 */ /* 0x000fe20000000003 */
[----:B-1----:R-:W-:Y:S06]  /*03d0*/  @!P0 BRA `(.L_x_4) ;  /* 0x0000000000148947 */ /* 0x002fec0003800000 */
[----:B------:R-:W-:Y:S01]  /*03e0*/  IMAD.MOV.U32 R16, RZ, RZ, R0 ;  /* 0x000000ffff107224 */ /* 0x000fe200078e0000 */
[----:B------:R-:W-:Y:S01]  /*03f0*/  MOV R19, 0x420 ;  /* 0x0000042000137802 */ /* 0x000fe20000000f00 */
[----:B------:R-:W-:-:S07]  /*0400*/  IMAD.MOV.U32 R25, RZ, RZ, RZ ;  /* 0x000000ffff197224 */ /* 0x000fce00078e00ff */
[----:B------:R-:W-:Y:S05]  /*0410*/  CALL.REL.NOINC `($__internal_0_$__cuda_sm3x_div_rn_noftz_f32_slowpath) ;  /* 0x0000000c007c7944 */ /* 0x000fea0003c00000 */
[----:B------:R-:W-:-:S07]  /*0420*/  MOV R3, R18 ;  /* 0x0000001200037202 */ /* 0x000fce0000000f00 */
.L_x_4:
[----:B------:R-:W-:Y:S01]  /*0430*/  BSSY.RECONVERGENT B2, `(.L_x_5) ;  /* 0x000002c000027945 */ /* 0x000fe20003800200 */
[----:B------:R-:W-:-:S07]  /*0440*/  IMAD.MOV.U32 R7, RZ, RZ, RZ ;  /* 0x000000ffff077224 */ /* 0x000fce00078e00ff */
.L_x_14:
[----:B------:R-:W-:Y:S01]  /*0450*/  ISETP.GE.AND P0, PT, R24, R13, PT ;  /* 0x0000000d1800720c */ /* 0x000fe20003f06270 */
[----:B------:R-:W-:Y:S01]  /*0460*/  BSSY.RECONVERGENT B3, `(.L_x_6) ;  /* 0x0000027000037945 */ /* 0x000fe20003800200 */
[----:B------:R-:W-:-:S04]  /*0470*/  IADD3 R9, PT, PT, R9, 0x1, RZ ;  /* 0x0000000109097810 */ /* 0x000fc80007ffe0ff */
[----:B------:R-:W-:-:S07]  /*0480*/  ISETP.GE.AND P1, PT, R9, R12, PT ;  /* 0x0000000c0900720c */ /* 0x000fce0003f26270 */
[----:B------:R-:W-:Y:S06]  /*0490*/  @P0 BRA `(.L_x_7) ;  /* 0x00000000008c0947 */ /* 0x000fec0003800000 */
[----:B------:R-:W-:-:S07]  /*04a0*/  IMAD.MOV.U32 R0, RZ, RZ, R24 ;  /* 0x000000ffff007224 */ /* 0x000fce00078e0018 */
.L_x_13:
[----:B------:R-:W-:Y:S01]  /*04b0*/  ISETP.GE.AND P0, PT, R11, R26, PT ;  /* 0x0000001a0b00720c */ /* 0x000fe20003f06270 */
[----:B------:R-:W-:Y:S01]  /*04c0*/  BSSY.RECONVERGENT B4, `(.L_x_8) ;  /* 0x000001f000047945 */ /* 0x000fe20003800200 */
[----:B------:R-:W-:-:S04]  /*04d0*/  IADD3 R0, PT, PT, R0, 0x1, RZ ;  /* 0x0000000100007810 */ /* 0x000fc80007ffe0ff */
[----:B------:R-:W-:-:S07]  /*04e0*/  ISETP.GE.AND P2, PT, R0, R13, PT ;  /* 0x0000000d0000720c */ /* 0x000fce0003f46270 */
[----:B------:R-:W-:Y:S06]  /*04f0*/  @P0 BRA `(.L_x_9) ;  /* 0x00000000006c0947 */ /* 0x000fec0003800000 */
[----:B------:R-:W-:Y:S01]  /*0500*/  IMAD.IADD R2, R26, 0x1, -R11 ;  /* 0x000000011a027824 */ /* 0x000fe200078e0a0b */
[----:B------:R-:W-:Y:S01]  /*0510*/  BSSY.RECONVERGENT B5, `(.L_x_10) ;  /* 0x000000f000057945 */ /* 0x000fe20003800200 */
[----:B------:R-:W-:Y:S02]  /*0520*/  PLOP3.LUT P0, PT, PT, PT, PT, 0x80, 0x8 ;  /* 0x000000000008781c */ /* 0x000fe40003f0f070 */
[----:B------:R-:W-:Y:S02]  /*0530*/  MOV R5, R11 ;  /* 0x0000000b00057202 */ /* 0x000fe40000000f00 */
[----:B------:R-:W-:-:S13]  /*0540*/  ISETP.GT.AND P3, PT, R2, 0x3, PT ;  /* 0x000000030200780c */ /* 0x000fda0003f64270 */
[----:B------:R-:W-:Y:S05]  /*0550*/  @!P3 BRA `(.L_x_11) ;  /* 0x000000000028b947 */ /* 0x000fea0003800000 */
[----:B------:R-:W-:Y:S01]  /*0560*/  PLOP3.LUT P0, PT, PT, PT, PT, 0x8, 0x80 ;  /* 0x000000000080781c */ /* 0x000fe20003f0e170 */
[----:B------:R-:W-:-:S12]  /*0570*/  VIADD R2, R26, 0xfffffffd ;  /* 0xfffffffd1a027836 */ /* 0x000fd80000000000 */
.L_x_12:
[----:B------:R-:W-:Y:S01]  /*0580*/  IADD3 R5, PT, PT, R5, 0x4, RZ ;  /* 0x0000000405057810 */ /* 0x000fe20007ffe0ff */
[----:B------:R-:W-:Y:S01]  /*0590*/  FADD R8, R3, R8 ;  /* 0x0000000803087221 */ /* 0x000fe20000000000 */
[----:B------:R-:W-:Y:S02]  /*05a0*/  VIADD R7, R7, 0x4 ;  /* 0x0000000407077836 */ /* 0x000fe40000000000 */
[----:B------:R-:W-:Y:S01]  /*05b0*/  ISETP.GE.AND P3, PT, R5, R2, PT ;  /* 0x000000020500720c */ /* 0x000fe20003f66270 */
[----:B------:R-:W-:-:S04]  /*05c0*/  FADD R8, R8, R3 ;  /* 0x0000000308087221 */ /* 0x000fc80000000000 */
[----:B------:R-:W-:-:S04]  /*05d0*/  FADD R8, R8, R3 ;  /* 0x0000000308087221 */ /* 0x000fc80000000000 */
[----:B------:R-:W-:-:S04]  /*05e0*/  FADD R8, R8, R3 ;  /* 0x0000000308087221 */ /* 0x000fc80000000000 */
[----:B------:R-:W-:Y:S05]  /*05f0*/  @!P3 BRA `(.L_x_12) ;  /* 0xfffffffc00e0b947 */ /* 0x000fea000383ffff */
.L_x_11:
[----:B------:R-:W-:Y:S05]  /*0600*/  BSYNC.RECONVERGENT B5 ;  /* 0x0000000000057941 */ /* 0x000fea0003800200 */
.L_x_10:
[----:B------:R-:W-:-:S04]  /*0610*/  IADD3 R2, PT, PT, R26, -R5, RZ ;  /* 0x800000051a027210 */ /* 0x000fc80007ffe0ff */
[----:B------:R-:W-:-:S13]  /*0620*/  ISETP.GT.AND P3, PT, R2, 0x1, PT ;  /* 0x000000010200780c */ /* 0x000fda0003f64270 */
[----:B------:R-:W-:Y:S01]  /*0630*/  @P3 VIADD R5, R5, 0x2 ;  /* 0x0000000205053836 */ /* 0x000fe20000000000 */
[----:B------:R-:W-:Y:S01]  /*0640*/  @P3 PLOP3.LUT P0, PT, PT, PT, PT, 0x8, 0x80 ;  /* 0x000000000080381c */ /* 0x000fe20003f0e170 */
[--C-:B------:R-:W-:Y:S01]  /*0650*/  @P3 FADD R2, R8, R3.reuse ;  /* 0x0000000308023221 */ /* 0x100fe20000000000 */
[----:B------:R-:W-:Y:S02]  /*0660*/  @P3 IADD3 R7, PT, PT, R7, 0x2, RZ ;  /* 0x0000000207073810 */ /* 0x000fe40007ffe0ff */
[----:B------:R-:W-:Y:S01]  /*0670*/  ISETP.LT.OR P0, PT, R5, R26, P0 ;  /* 0x0000001a0500720c */ /* 0x000fe20000701670 */
[----:B------:R-:W-:-:S12]  /*0680*/  @P3 FADD R8, R2, R3 ;  /* 0x0000000302083221 */ /* 0x000fd80000000000 */
[----:B------:R-:W-:Y:S01]  /*0690*/  @P0 FADD R8, R8, R3 ;  /* 0x0000000308080221 */ /* 0x000fe20000000000 */
[----:B------:R-:W-:-:S07]  /*06a0*/  @P0 VIADD R7, R7, 0x1 ;  /* 0x0000000107070836 */ /* 0x000fce0000000000 */
.L_x_9:
[----:B------:R-:W-:Y:S05]  /*06b0*/  BSYNC.RECONVERGENT B4 ;  /* 0x0000000000047941 */ /* 0x000fea0003800200 */
.L_x_8:
[----:B------:R-:W-:Y:S05]  /*06c0*/  @!P2 BRA `(.L_x_13) ;  /* 0xfffffffc0078a947 */ /* 0x000fea000383ffff */
.L_x_7:
[----:B------:R-:W-:Y:S05]  /*06d0*/  BSYNC.RECONVERGENT B3 ;  /* 0x0000000000037941 */ /* 0x000fea0003800200 */
.L_x_6:
[----:B------:R-:W-:Y:S05]  /*06e0*/  @!P1 BRA `(.L_x_14) ;  /* 0xfffffffc00589947 */ /* 0x000fea000383ffff */
[----:B------:R-:W-:Y:S05]  /*06f0*/  BSYNC.RECONVERGENT B2 ;  /* 0x0000000000027941 */ /* 0x000fea0003800200 */
.L_x_5:
[----:B------:R-:W-:Y:S05]  /*0700*/  BRA `(.L_x_15) ;  /* 0x00000008006c7947 */ /* 0x000fea0003800000 */
.L_x_3:
[----:B------:R-:W0:Y:S01]  /*0710*/  LDCU.64 UR4, c[0x0][0x388] ;  /* 0x00007100ff0477ac */ /* 0x000e220008000a00 */
[----:B------:R-:W-:Y:S01]  /*0720*/  HFMA2 R7, -RZ, RZ, 0, 0 ;  /* 0x00000000ff077431 */ /* 0x000fe200000001ff */
[C---:B------:R-:W-:Y:S01]  /*0730*/  LOP3.LUT R6, R15.reuse, 0x7, RZ, 0xc0, !PT ;  /* 0x000000070f067812 */ /* 0x040fe200078ec0ff */
[----:B------:R-:W-:Y:S01]  /*0740*/  IMAD.MOV.U32 R8, RZ, RZ, RZ ;  /* 0x000000ffff087224 */ /* 0x000fe200078e00ff */
[C---:B------:R-:W-:Y:S02]  /*0750*/  LOP3.LUT R5, R15.reuse, 0x3, RZ, 0xc0, !PT ;  /* 0x000000030f057812 */ /* 0x040fe400078ec0ff */
[----:B------:R-:W-:Y:S01]  /*0760*/  LOP3.LUT R4, R15, 0x7ffffff8, RZ, 0xc0, !PT ;  /* 0x7ffffff80f047812 */ /* 0x000fe200078ec0ff */
[----:B0-----:R-:W-:-:S04]  /*0770*/  UIADD3 UR4, UP0, UPT, UR4, 0x10, URZ ;  /* 0x0000001004047890 */ /* 0x001fc8000ff1e0ff */
[----:B------:R-:W-:Y:S02]  /*0780*/  UIADD3.X UR5, UPT, UPT, URZ, UR5, URZ, UP0, !UPT ;  /* 0x00000005ff057290 */ /* 0x000fe400087fe4ff */
[----:B------:R-:W-:-:S04]  /*0790*/  MOV R14, UR4 ;  /* 0x00000004000e7c02 */ /* 0x000fc80008000f00 */
[----:B------:R-:W-:-:S07]  /*07a0*/  IMAD.U32 R15, RZ, RZ, UR5 ;  /* 0x00000005ff0f7e24 */ /* 0x000fce000f8e00ff */
.L_x_28:
[----:B------:R-:W-:Y:S01]  /*07b0*/  ISETP.GE.AND P0, PT, R24, R13, PT ;  /* 0x0000000d1800720c */ /* 0x000fe20003f06270 */
[----:B------:R-:W-:-:S12]  /*07c0*/  BSSY.RECONVERGENT B2, `(.L_x_16) ;  /* 0x000008c000027945 */ /* 0x000fd80003800200 */
[----:B------:R-:W-:Y:S05]  /*07d0*/  @P0 BRA `(.L_x_17) ;  /* 0x0000000800280947 */ /* 0x000fea0003800000 */
[----:B------:R-:W-:-:S07]  /*07e0*/  MOV R2, R24 ;  /* 0x0000001800027202 */ /* 0x000fce0000000f00 */
.L_x_27:
[----:B------:R-:W-:Y:S01]  /*07f0*/  ISETP.GE.AND P0, PT, R11, R26, PT ;  /* 0x0000001a0b00720c */ /* 0x000fe20003f06270 */
[----:B------:R-:W-:-:S12]  /*0800*/  BSSY.RECONVERGENT B3, `(.L_x_18) ;  /* 0x0000084000037945 */ /* 0x000fd80003800200 */
[----:B------:R-:W-:Y:S05]  /*0810*/  @P0 BRA `(.L_x_19) ;  /* 0x0000000800080947 */ /* 0x000fea0003800000 */
[----:B------:R-:W0:Y:S01]  /*0820*/  LDCU UR4, c[0x0][0x394] ;  /* 0x00007280ff0477ac */ /* 0x000e220008000800 */
[----:B------:R-:W-:Y:S02]  /*0830*/  IMAD.MOV.U32 R3, RZ, RZ, R11 ;  /* 0x000000ffff037224 */ /* 0x000fe400078e000b */
[----:B0-----:R-:W-:-:S07]  /*0840*/  IMAD R0, R9, UR4, R2 ;  /* 0x0000000409007c24 */ /* 0x001fce000f8e0202 */
.L_x_26:
[----:B------:R-:W0:Y:S01]  /*0850*/  LDCU.64 UR4, c[0x0][0x398] ;  /* 0x00007300ff0477ac */ /* 0x000e220008000a00 */
[----:B------:R-:W-:Y:S02]  /*0860*/  HFMA2 R23, -RZ, RZ, 0, 0 ;  /* 0x00000000ff177431 */ /* 0x000fe400000001ff */
[----:B------:R-:W-:Y:S01]  /*0870*/  IMAD.MOV.U32 R25, RZ, RZ, RZ ;  /* 0x000000ffff197224 */ /* 0x000fe200078e00ff */
[----:B0-----:R-:W-:Y:S01]  /*0880*/  UISETP.GE.U32.AND UP0, UPT, UR5, 0x8, UPT ;  /* 0x000000080500788c */ /* 0x001fe2000bf06070 */
[----:B------:R-:W-:Y:S01]  /*0890*/  IMAD R22, R0, UR4, R3 ;  /* 0x0000000400167c24 */ /* 0x000fe2000f8e0203 */
[----:B------:R-:W-:-:S03]  /*08a0*/  IADD3 R3, PT, PT, R3, 0x1, RZ ;  /* 0x0000000103037810 */ /* 0x000fc60007ffe0ff */
[----:B------:R-:W-:Y:S01]  /*08b0*/  IMAD R22, R22, UR5, RZ ;  /* 0x0000000516167c24 */ /* 0x000fe2000f8e02ff */
[----:B------:R-:W-:-:S03]  /*08c0*/  ISETP.GE.AND P2, PT, R3, R26, PT ;  /* 0x0000001a0300720c */ /* 0x000fc60003f46270 */
[----:B------:R-:W-:Y:S10]  /*08d0*/  BRA.U !UP0, `(.L_x_20) ;  /* 0x0000000108b07547 */ /* 0x000ff4000b800000 */
[----:B------:R-:W-:Y:S01]  /*08e0*/  IMAD.MOV R20, RZ, RZ, -R4 ;  /* 0x000000ffff147224 */ /* 0x000fe200078e0a04 */
[----:B------:R-:W-:Y:S01]  /*08f0*/  MOV R25, RZ ;  /* 0x000000ff00197202 */ /* 0x000fe20000000f00 */
[----:B------:R-:W-:Y:S01]  /*0900*/  IMAD.MOV.U32 R21, RZ, RZ, R10 ;  /* 0x000000ffff157224 */ /* 0x000fe200078e000a */
[----:B------:R-:W-:-:S07]  /*0910*/  MOV R23, R22 ;  /* 0x0000001600177202 */ /* 0x000fce0000000f00 */
.L_x_21:
[----:B------:R-:W-:-:S04]  /*0920*/  IMAD.WIDE R18, R23, 0x4, R14 ;  /* 0x0000000417127825 */ /* 0x000fc800078e020e */
[----:B------:R-:W-:Y:S01]  /*0930*/  IMAD.WIDE R16, R21, 0x4, R14 ;  /* 0x0000000415107825 */ /* 0x000fe200078e020e */
[----:B------:R-:W2:Y:S04]  /*0940*/  LDG.E R27, desc[UR6][R18.64+-0x10] ;  /* 0xfffff006121b7981 */ /* 0x000ea8000c1e1900 */
[----:B------:R-:W2:Y:S04]  /*0950*/  LDG.E R28, desc[UR6][R16.64+-0x10] ;  /* 0xfffff006101c7981 */ /* 0x000ea8000c1e1900 */
[----:B------:R-:W3:Y:S01]  /*0960*/  LDG.E R29, desc[UR6][R16.64+0xc] ;  /* 0x00000c06101d7981 */ /* 0x000ee2000c1e1900 */
[----:B--2---:R-:W-:-:S03]  /*0970*/  FADD R28, R27, -R28 ;  /* 0x8000001c1b1c7221 */ /* 0x004fc60000000000 */
[----:B------:R-:W2:Y:S01]  /*0980*/  LDG.E R27, desc[UR6][R18.64+-0xc] ;  /* 0xfffff406121b7981 */ /* 0x000ea2000c1e1900 */
[----:B------:R-:W-:-:S03]  /*0990*/  FFMA R25, R28, R28, R25 ;  /* 0x0000001c1c197223 */ /* 0x000fc60000000019 */
[----:B------:R-:W2:Y:S02]  /*09a0*/  LDG.E R28, desc[UR6][R16.64+-0xc] ;  /* 0xfffff406101c7981 */ /* 0x000ea4000c1e1900 */
[----:B--2---:R-:W-:Y:S02]  /*09b0*/  FADD R28, R27, -R28 ;  /* 0x8000001c1b1c7221 */ /* 0x004fe40000000000 */
[----:B------:R-:W2:Y:S02]  /*09c0*/  LDG.E R27, desc[UR6][R18.64+-0x8] ;  /* 0xfffff806121b7981 */ /* 0x000ea4000c1e1900 */
[----:B------:R-:W-:Y:S02]  /*09d0*/  FFMA R25, R28, R28, R25 ;  /* 0x0000001c1c197223 */ /* 0x000fe40000000019 */
[----:B------:R-:W2:Y:S02]  /*09e0*/  LDG.E R28, desc[UR6][R16.64+-0x8] ;  /* 0xfffff806101c7981 */ /* 0x000ea4000c1e1900 */
[----:B--2---:R-:W-:-:S02]  /*09f0*/  FADD R28, R27, -R28 ;  /* 0x8000001c1b1c7221 */ /* 0x004fc40000000000 */
[----:B------:R-:W2:Y:S02]  /*0a00*/  LDG.E R27, desc[UR6][R18.64+-0x4] ;  /* 0xfffffc06121b7981 */ /* 0x000ea4000c1e1900 */
[----:B------:R-:W-:Y:S02]  /*0a10*/  FFMA R25, R28, R28, R25 ;  /* 0x0000001c1c197223 */ /* 0x000fe40000000019 */
[----:B------:R-:W2:Y:S02]  /*0a20*/  LDG.E R28, desc[UR6][R16.64+-0x4] ;  /* 0xfffffc06101c7981 */ /* 0x000ea4000c1e1900 */
[----:B--2---:R-:W-:Y:S02]  /*0a30*/  FADD R28, R27, -R28 ;  /* 0x8000001c1b1c7221 */ /* 0x004fe40000000000 */
[----:B------:R-:W2:Y:S02]  /*0a40*/  LDG.E R27, desc[UR6][R18.64] ;  /* 0x00000006121b7981 */ /* 0x000ea4000c1e1900 */
[----:B------:R-:W-:-:S02]  /*0a50*/  FFMA R25, R28, R28, R25 ;  /* 0x0000001c1c197223 */ /* 0x000fc40000000019 */
        /* <DEDUP_REMOVED lines=8> */
[----:B------:R-:W2:Y:S01]  /*0ae0*/  LDG.E R28, desc[UR6][R18.64+0x8] ;  /* 0x00000806121c7981 */ /* 0x000ea2000c1e1900 */
[----:B------:R-:W-:-:S05]  /*0af0*/  VIADD R20, R20, 0x8 ;  /* 0x0000000814147836 */ /* 0x000fca0000000000 */
[----:B------:R-:W-:Y:S01]  /*0b00*/  ISETP.NE.AND P0, PT, R20, RZ, PT ;  /* 0x000000ff1400720c */ /* 0x000fe20003f05270 */
[----:B--2---:R-:W-:Y:S02]  /*0b10*/  FADD R28, R28, -R27 ;  /* 0x8000001b1c1c7221 */ /* 0x004fe40000000000 */
[----:B------:R-:W3:Y:S02]  /*0b20*/  LDG.E R27, desc[UR6][R18.64+0xc] ;  /* 0x00000c06121b7981 */ /* 0x000ee4000c1e1900 */
[----:B------:R-:W-:Y:S01]  /*0b30*/  FFMA R25, R28, R28, R25 ;  /* 0x0000001c1c197223 */ /* 0x000fe20000000019 */
[----:B------:R-:W-:Y:S01]  /*0b40*/  IADD3 R23, PT, PT, R23, 0x8, RZ ;  /* 0x0000000817177810 */ /* 0x000fe20007ffe0ff */
[----:B------:R-:W-:Y:S02]  /*0b50*/  VIADD R21, R21, 0x8 ;  /* 0x0000000815157836 */ /* 0x000fe40000000000 */
[----:B---3--:R-:W-:-:S04]  /*0b60*/  FADD R27, R27, -R29 ;  /* 0x8000001d1b1b7221 */ /* 0x008fc80000000000 */
[----:B------:R-:W-:Y:S01]  /*0b70*/  FFMA R25, R27, R27, R25 ;  /* 0x0000001b1b197223 */ /* 0x000fe20000000019 */
[----:B------:R-:W-:Y:S06]  /*0b80*/  @P0 BRA `(.L_x_21) ;  /* 0xfffffffc00640947 */ /* 0x000fec000383ffff */
[----:B------:R-:W-:-:S07]  /*0b90*/  MOV R23, R4 ;  /* 0x0000000400177202 */ /* 0x000fce0000000f00 */
.L_x_20:
[----:B------:R-:W-:-:S13]  /*0ba0*/  ISETP.NE.AND P0, PT, R6, RZ, PT ;  /* 0x000000ff0600720c */ /* 0x000fda0003f05270 */
[----:B------:R-:W-:Y:S05]  /*0bb0*/  @!P0 BRA `(.L_x_22) ;  /* 0x0000000000d48947 */ /* 0x000fea0003800000 */
[----:B------:R-:W-:Y:S01]  /*0bc0*/  VIADD R16, R6, 0xffffffff ;  /* 0xffffffff06107836 */ /* 0x000fe20000000000 */
[----:B------:R-:W-:-:S04]  /*0bd0*/  ISETP.NE.AND P1, PT, R5, RZ, PT ;  /* 0x000000ff0500720c */ /* 0x000fc80003f25270 */
[----:B------:R-:W-:-:S13]  /*0be0*/  ISETP.GE.U32.AND P0, PT, R16, 0x3, PT ;  /* 0x000000031000780c */ /* 0x000fda0003f06070 */
[----:B------:R-:W-:Y:S05]  /*0bf0*/  @!P0 BRA `(.L_x_23) ;  /* 0x0000000000588947 */ /* 0x000fea0003800000 */
[----:B------:R-:W0:Y:S01]  /*0c00*/  LDC.64 R16, c[0x0][0x388] ;  /* 0x0000e200ff107b82 */ /* 0x000e220000000a00 */
[----:B------:R-:W-:Y:S01]  /*0c10*/  IADD3 R19, PT, PT, R22, R23, RZ ;  /* 0x0000001716137210 */ /* 0x000fe20007ffe0ff */
[----:B------:R-:W-:-:S04]  /*0c20*/  IMAD.IADD R21, R10, 0x1, R23 ;  /* 0x000000010a157824 */ /* 0x000fc800078e0217 */
[----:B0-----:R-:W-:-:S04]  /*0c30*/  IMAD.WIDE R18, R19, 0x4, R16 ;  /* 0x0000000413127825 */ /* 0x001fc800078e0210 */
[----:B------:R-:W-:Y:S01]  /*0c40*/  IMAD.WIDE R16, R21, 0x4, R16 ;  /* 0x0000000415107825 */ /* 0x000fe200078e0210 */
[----:B------:R-:W2:Y:S04]  /*0c50*/  LDG.E R27, desc[UR6][R18.64] ;  /* 0x00000006121b7981 */ /* 0x000ea8000c1e1900 */
[----:B------:R-:W2:Y:S04]  /*0c60*/  LDG.E R28, desc[UR6][R16.64] ;  /* 0x00000006101c7981 */ /* 0x000ea8000c1e1900 */
[----:B------:R-:W3:Y:S04]  /*0c70*/  LDG.E R20, desc[UR6][R18.64+0x4] ;  /* 0x0000040612147981 */ /* 0x000ee8000c1e1900 */
[----:B------:R-:W3:Y:S01]  /*0c80*/  LDG.E R21, desc[UR6][R16.64+0x4] ;  /* 0x0000040610157981 */ /* 0x000ee2000c1e1900 */
[----:B--2---:R-:W-:-:S03]  /*0c90*/  FADD R28, R27, -R28 ;  /* 0x8000001c1b1c7221 */ /* 0x004fc60000000000 */
[----:B------:R-:W2:Y:S01]  /*0ca0*/  LDG.E R27, desc[UR6][R18.64+0xc] ;  /* 0x00000c06121b7981 */ /* 0x000ea2000c1e1900 */
[----:B------:R-:W-:Y:S01]  /*0cb0*/  FFMA R25, R28, R28, R25 ;  /* 0x0000001c1c197223 */ /* 0x000fe20000000019 */
[----:B---3--:R-:W-:Y:S02]  /*0cc0*/  FADD R28, R20, -R21 ;  /* 0x80000015141c7221 */ /* 0x008fe40000000000 */
[----:B------:R-:W3:Y:S04]  /*0cd0*/  LDG.E R20, desc[UR6][R18.64+0x8] ;  /* 0x0000080612147981 */ /* 0x000ee8000c1e1900 */
[----:B------:R-:W3:Y:S01]  /*0ce0*/  LDG.E R21, desc[UR6][R16.64+0x8] ;  /* 0x0000080610157981 */ /* 0x000ee2000c1e1900 */
[----:B------:R-:W-:-:S03]  /*0cf0*/  FFMA R25, R28, R28, R25 ;  /* 0x0000001c1c197223 */ /* 0x000fc60000000019 */
[----:B------:R-:W2:Y:S01]  /*0d00*/  LDG.E R28, desc[UR6][R16.64+0xc] ;  /* 0x00000c06101c7981 */ /* 0x000ea2000c1e1900 */
[----:B------:R-:W-:Y:S01]  /*0d10*/  IADD3 R23, PT, PT, R23, 0x4, RZ ;  /* 0x0000000417177810 */ /* 0x000fe20007ffe0ff */
[----:B---3--:R-:W-:Y:S01]  /*0d20*/  FADD R20, R20, -R21 ;  /* 0x8000001514147221 */ /* 0x008fe20000000000 */
[----:B--2---:R-:W-:-:S03]  /*0d30*/  FADD R28, R27, -R28 ;  /* 0x8000001c1b1c7221 */ /* 0x004fc60000000000 */
[----:B------:R-:W-:-:S04]  /*0d40*/  FFMA R25, R20, R20, R25 ;  /* 0x0000001414197223 */ /* 0x000fc80000000019 */
[----:B------:R-:W-:-:S07]  /*0d50*/  FFMA R25, R28, R28, R25 ;  /* 0x0000001c1c197223 */ /* 0x000fce0000000019 */
.L_x_23:
[----:B------:R-:W-:Y:S05]  /*0d60*/  @!P1 BRA `(.L_x_22) ;  /* 0x0000000000689947 */ /* 0x000fea0003800000 */
[----:B------:R-:W-:Y:S01]  /*0d70*/  ISETP.NE.AND P0, PT, R5, 0x1, PT ;  /* 0x000000010500780c */ /* 0x000fe20003f05270 */
[----:B------:R-:W0:-:S12]  /*0d80*/  LDC R20, c[0x0][0x39c] ;  /* 0x0000e700ff147b82 */ /* 0x000e180000000800 */
[----:B------:R-:W1:Y:S01]  /*0d90*/  @P0 LDC.64 R18, c[0x0][0x388] ;  /* 0x0000e200ff120b82 */ /* 0x000e620000000a00 */
[----:B------:R-:W-:Y:S01]  /*0da0*/  @P0 IMAD.IADD R17, R22, 0x1, R23 ;  /* 0x0000000116110824 */ /* 0x000fe200078e0217 */
[----:B------:R-:W-:Y:S02]  /*0db0*/  @P0 IADD3 R21, PT, PT, R10, R23, RZ ;  /* 0x000000170a150210 */ /* 0x000fe40007ffe0ff */
[----:B0-----:R-:W-:Y:S01]  /*0dc0*/  LOP3.LUT P1, RZ, R20, 0x1, RZ, 0xc0, !PT ;  /* 0x0000000114ff7812 */ /* 0x001fe2000782c0ff */
[----:B-1----:R-:W-:-:S04]  /*0dd0*/  @P0 IMAD.WIDE R16, R17, 0x4, R18 ;  /* 0x0000000411100825 */ /* 0x002fc800078e0212 */
[----:B------:R-:W-:Y:S01]  /*0de0*/  @P0 IMAD.WIDE R18, R21, 0x4, R18 ;  /* 0x0000000415120825 */ /* 0x000fe200078e0212 */
[----:B------:R-:W2:Y:S07]  /*0df0*/  @P0 LDG.E R29, desc[UR6][R16.64] ;  /* 0x00000006101d0981 */ /* 0x000eae000c1e1900 */
[----:B------:R-:W0:Y:S01]  /*0e00*/  @P1 LDC.64 R20, c[0x0][0x388] ;  /* 0x0000e200ff141b82 */ /* 0x000e220000000a00 */
[----:B------:R-:W-:Y:S01]  /*0e10*/  @P0 VIADD R23, R23, 0x2 ;  /* 0x0000000217170836 */ /* 0x000fe20000000000 */
[----:B------:R1:W3:Y:S04]  /*0e20*/  @P0 LDG.E R27, desc[UR6][R16.64+0x4] ;  /* 0x00000406101b0981 */ /* 0x0002e8000c1e1900 */
[----:B------:R-:W-:Y:S01]  /*0e30*/  @P1 IADD3 R22, PT, PT, R22, R23, RZ ;  /* 0x0000001716161210 */ /* 0x000fe20007ffe0ff */
[----:B------:R-:W2:Y:S01]  /*0e40*/  @P0 LDG.E R28, desc[UR6][R18.64] ;  /* 0x00000006121c0981 */ /* 0x000ea2000c1e1900 */
[----:B-1----:R-:W-:-:S03]  /*0e50*/  @P1 IMAD.IADD R17, R10, 0x1, R23 ;  /* 0x000000010a111824 */ /* 0x002fc600078e0217 */
[----:B------:R-:W3:Y:S01]  /*0e60*/  @P0 LDG.E R18, desc[UR6][R18.64+0x4] ;  /* 0x0000040612120981 */ /* 0x000ee2000c1e1900 */
[----:B0-----:R-:W-:-:S04]  /*0e70*/  @P1 IMAD.WIDE R22, R22, 0x4, R20 ;  /* 0x0000000416161825 */ /* 0x001fc800078e0214 */
[----:B------:R-:W-:Y:S02]  /*0e80*/  @P1 IMAD.WIDE R20, R17, 0x4, R20 ;  /* 0x0000000411141825 */ /* 0x000fe400078e0214 */
[----:B------:R-:W4:Y:S04]  /*0e90*/  @P1 LDG.E R22, desc[UR6][R22.64] ;  /* 0x0000000616161981 */ /* 0x000f28000c1e1900 */
[----:B------:R-:W4:Y:S01]  /*0ea0*/  @P1 LDG.E R21, desc[UR6][R20.64] ;  /* 0x0000000614151981 */ /* 0x000f22000c1e1900 */
[----:B--2---:R-:W-:-:S04]  /*0eb0*/  @P0 FADD R28, R29, -R28 ;  /* 0x8000001c1d1c0221 */ /* 0x004fc80000000000 */
[----:B------:R-:W-:Y:S01]  /*0ec0*/  @P0 FFMA R28, R28, R28, R25 ;  /* 0x0000001c1c1c0223 */ /* 0x000fe20000000019 */
[----:B---3--:R-:W-:-:S04]  /*0ed0*/  @P0 FADD R27, R27, -R18 ;  /* 0x800000121b1b0221 */ /* 0x008fc80000000000 */
[----:B------:R-:W-:Y:S01]  /*0ee0*/  @P0 FFMA R25, R27, R27, R28 ;  /* 0x0000001b1b190223 */ /* 0x000fe2000000001c */
[----:B----4-:R-:W-:-:S04]  /*0ef0*/  @P1 FADD R16, R22, -R21 ;  /* 0x8000001516101221 */ /* 0x010fc80000000000 */
[----:B------:R-:W-:-:S07]  /*0f00*/  @P1 FFMA R25, R16, R16, R25 ;  /* 0x0000001010191223 */ /* 0x000fce0000000019 */
.L_x_22:
[----:B------:R-:W0:Y:S01]  /*0f10*/  LDCU UR4, c[0x0][0x39c] ;  /* 0x00007380ff0477ac */ /* 0x000e220008000800 */
[----:B------:R-:W-:Y:S01]  /*0f20*/  BSSY.RECONVERGENT B4, `(.L_x_24) ;  /* 0x000000e000047945 */ /* 0x000fe20003800200 */
[----:B0-----:R-:W-:-:S04]  /*0f30*/  I2FP.F32.S32 R20, UR4 ;  /* 0x0000000400147c45 */ /* 0x001fc80008201400 */
[----:B------:R-:W0:Y:S08]  /*0f40*/  MUFU.RCP R16, R20 ;  /* 0x0000001400107308 */ /* 0x000e300000001000 */
[----:B------:R-:W1:Y:S01]  /*0f50*/  FCHK P0, R25, R20 ;  /* 0x0000001419007302 */ /* 0x000e620000000000 */
[----:B0-----:R-:W-:-:S04]  /*0f60*/  FFMA R17, -R20, R16, 1 ;  /* 0x3f80000014117423 */ /* 0x001fc80000000110 */
[----:B------:R-:W-:-:S04]  /*0f70*/  FFMA R16, R16, R17, R16 ;  /* 0x0000001110107223 */ /* 0x000fc80000000010 */
[----:B------:R-:W-:-:S04]  /*0f80*/  FFMA R17, R16, R25, RZ ;  /* 0x0000001910117223 */ /* 0x000fc800000000ff */
[----:B------:R-:W-:-:S04]  /*0f90*/  FFMA R18, -R20, R17, R25 ;  /* 0x0000001114127223 */ /* 0x000fc80000000119 */
[----:B------:R-:W-:Y:S01]  /*0fa0*/  FFMA R17, R16, R18, R17 ;  /* 0x0000001210117223 */ /* 0x000fe20000000011 */
[----:B-1----:R-:W-:Y:S06]  /*0fb0*/  @!P0 BRA `(.L_x_25) ;  /* 0x0000000000108947 */ /* 0x002fec0003800000 */
[----:B------:R-:W-:Y:S02]  /*0fc0*/  MOV R16, R20 ;  /* 0x0000001400107202 */ /* 0x000fe40000000f00 */
[----:B------:R-:W-:-:S07]  /*0fd0*/  MOV R19, 0xff0 ;  /* 0x00000ff000137802 */ /* 0x000fce0000000f00 */
[----:B------:R-:W-:Y:S05]  /*0fe0*/  CALL.REL.NOINC `($__internal_0_$__cuda_sm3x_div_rn_noftz_f32_slowpath) ;  /* 0x0000000000887944 */ /* 0x000fea0003c00000 */
[----:B------:R-:W-:-:S07]  /*0ff0*/  IMAD.MOV.U32 R17, RZ, RZ, R18 ;  /* 0x000000ffff117224 */ /* 0x000fce00078e0012 */
.L_x_25:
[----:B------:R-:W-:Y:S05]  /*1000*/  BSYNC.RECONVERGENT B4 ;  /* 0x0000000000047941 */ /* 0x000fea0003800200 */
.L_x_24:
[----:B------:R-:W-:Y:S01]  /*1010*/  FADD R8, R17, R8 ;  /* 0x0000000811087221 */ /* 0x000fe20000000000 */
[----:B------:R-:W-:Y:S01]  /*1020*/  IADD3 R7, PT, PT, R7, 0x1, RZ ;  /* 0x0000000107077810 */ /* 0x000fe20007ffe0ff */
[----:B------:R-:W-:Y:S06]  /*1030*/  @!P2 BRA `(.L_x_26) ;  /* 0xfffffff80004a947 */ /* 0x000fec000383ffff */
.L_x_19:
[----:B------:R-:W-:Y:S05]  /*1040*/  BSYNC.RECONVERGENT B3 ;  /* 0x0000000000037941 */ /* 0x000fea0003800200 */
.L_x_18:
[----:B------:R-:W-:-:S05]  /*1050*/  VIADD R2, R2, 0x1 ;  /* 0x0000000102027836 */ /* 0x000fca0000000000 */
[----:B------:R-:W-:-:S13]  /*1060*/  ISETP.GE.AND P0, PT, R2, R13, PT ;  /* 0x0000000d0200720c */ /* 0x000fda0003f06270 */
[----:B------:R-:W-:Y:S05]  /*1070*/  @!P0 BRA `(.L_x_27) ;  /* 0xfffffff400dc8947 */ /* 0x000fea000383ffff */
.L_x_17:
[----:B------:R-:W-:Y:S05]  /*1080*/  BSYNC.RECONVERGENT B2 ;  /* 0x0000000000027941 */ /* 0x000fea0003800200 */
.L_x_16:
[----:B------:R-:W-:-:S04]  /*1090*/  IADD3 R9, PT, PT, R9, 0x1, RZ ;  /* 0x0000000109097810 */ /* 0x000fc80007ffe0ff */
[----:B------:R-:W-:-:S13]  /*10a0*/  ISETP.GE.AND P0, PT, R9, R12, PT ;  /* 0x0000000c0900720c */ /* 0x000fda0003f06270 */
[----:B------:R-:W-:Y:S05]  /*10b0*/  @!P0 BRA `(.L_x_28) ;  /* 0xfffffff400bc8947 */ /* 0x000fea000383ffff */
.L_x_15:
[----:B------:R-:W-:Y:S05]  /*10c0*/  BSYNC.RECONVERGENT B0 ;  /* 0x0000000000007941 */ /* 0x000fea0003800200 */
.L_x_2:
[----:B------:R-:W-:-:S07]  /*10d0*/  I2FP.F32.S32 R16, R7 ;  /* 0x0000000700107245 */ /* 0x000fce0000201400 */
.L_x_1:
[----:B------:R-:W-:Y:S05]  /*10e0*/  BSYNC.RECONVERGENT B1 ;  /* 0x0000000000017941 */ /* 0x000fea0003800200 */
.L_x_0:
[----:B------:R-:W0:Y:S01]  /*10f0*/  MUFU.RCP R3, R16 ;  /* 0x0000001000037308 */ /* 0x000e220000001000 */
[----:B------:R-:W-:Y:S07]  /*1100*/  BSSY.RECONVERGENT B0, `(.L_x_29) ;  /* 0x000000c000007945 */ /* 0x000fee0003800200 */
[----:B------:R-:W1:Y:S01]  /*1110*/  FCHK P0, R8, R16 ;  /* 0x0000001008007302 */ /* 0x000e620000000000 */
[----:B0-----:R-:W-:-:S04]  /*1120*/  FFMA R0, R3, -R16, 1 ;  /* 0x3f80000003007423 */ /* 0x001fc80000000810 */
[----:B------:R-:W-:-:S04]  /*1130*/  FFMA R0, R3, R0, R3 ;  /* 0x0000000003007223 */ /* 0x000fc80000000003 */
[----:B------:R-:W-:-:S04]  /*1140*/  FFMA R3, R0, R8, RZ ;  /* 0x0000000800037223 */ /* 0x000fc800000000ff */
[----:B------:R-:W-:-:S04]  /*1150*/  FFMA R2, R3, -R16, R8 ;  /* 0x8000001003027223 */ /* 0x000fc80000000008 */
[----:B------:R-:W-:Y:S01]  /*1160*/  FFMA R5, R0, R2, R3 ;  /* 0x0000000200057223 */ /* 0x000fe20000000003 */
[----:B-1----:R-:W-:Y:S06]  /*1170*/  @!P0 BRA `(.L_x_30) ;  /* 0x0000000000108947 */ /* 0x002fec0003800000 */
[----:B------:R-:W-:Y:S01]  /*1180*/  IMAD.MOV.U32 R25, RZ, RZ, R8 ;  /* 0x000000ffff197224 */ /* 0x000fe200078e0008 */
[----:B------:R-:W-:-:S07]  /*1190*/  MOV R19, 0x11b0 ;  /* 0x000011b000137802 */ /* 0x000fce0000000f00 */
[----:B------:R-:W-:Y:S05]  /*11a0*/  CALL.REL.NOINC `($__internal_0_$__cuda_sm3x_div_rn_noftz_f32_slowpath) ;  /* 0x0000000000187944 */ /* 0x000fea0003c00000 */
[----:B------:R-:W-:-:S07]  /*11b0*/  MOV R5, R18 ;  /* 0x0000001200057202 */ /* 0x000fce0000000f00 */
.L_x_30:
[----:B------:R-:W-:Y:S05]  /*11c0*/  BSYNC.RECONVERGENT B0 ;  /* 0x0000000000007941 */ /* 0x000fea0003800200 */
.L_x_29:
[----:B------:R-:W0:Y:S02]  /*11d0*/  LDC.64 R2, c[0x0][0x380] ;  /* 0x0000e000ff027b82 */ /* 0x000e240000000a00 */
[----:B0-----:R-:W-:-:S05]  /*11e0*/  IMAD.WIDE R10, R10, 0x4, R2 ;  /* 0x000000040a0a7825 */ /* 0x001fca00078e0202 */
[----:B------:R-:W-:Y:S01]  /*11f0*/  STG.E desc[UR6][R10.64], R5 ;  /* 0x000000050a007986 */ /* 0x000fe2000c101906 */
[----:B------:R-:W-:Y:S05]  /*1200*/  EXIT ;  /* 0x000000000000794d */ /* 0x000fea0003800000 */
        .weak           $__internal_0_$__cuda_sm3x_div_rn_noftz_f32_slowpath
        .type           $__internal_0_$__cuda_sm3x_div_rn_noftz_f32_slowpath,@function
        .size           $__internal_0_$__cuda_sm3x_div_rn_noftz_f32_slowpath,(.L_x_111 - $__internal_0_$__cuda_sm3x_div_rn_noftz_f32_slowpath)
$__internal_0_$__cuda_sm3x_div_rn_noftz_f32_slowpath:
[----:B------:R-:W-:Y:S01]  /*1210*/  SHF.R.U32.HI R18, RZ, 0x17, R16 ;  /* 0x00000017ff127819 */ /* 0x000fe20000011610 */
[----:B------:R-:W-:Y:S01]  /*1220*/  BSSY.RECONVERGENT B5, `(.L_x_31) ;  /* 0x0000062000057945 */ /* 0x000fe20003800200 */
[----:B------:R-:W-:Y:S02]  /*1230*/  SHF.R.U32.HI R21, RZ, 0x17, R25 ;  /* 0x00000017ff157819 */ /* 0x000fe40000011619 */
[----:B------:R-:W-:Y:S02]  /*1240*/  LOP3.LUT R18, R18, 0xff, RZ, 0xc0, !PT ;  /* 0x000000ff12127812 */ /* 0x000fe400078ec0ff */
[----:B------:R-:W-:-:S03]  /*1250*/  LOP3.LUT R21, R21, 0xff, RZ, 0xc0, !PT ;  /* 0x000000ff15157812 */ /* 0x000fc600078ec0ff */
[----:B------:R-:W-:Y:S01]  /*1260*/  VIADD R22, R18, 0xffffffff ;  /* 0xffffffff12167836 */ /* 0x000fe20000000000 */
[----:B------:R-:W-:-:S04]  /*1270*/  IADD3 R20, PT, PT, R21, -0x1, RZ ;  /* 0xffffffff15147810 */ /* 0x000fc80007ffe0ff */
[----:B------:R-:W-:-:S04]  /*1280*/  ISETP.GT.U32.AND P0, PT, R22, 0xfd, PT ;  /* 0x000000fd1600780c */ /* 0x000fc80003f04070 */
[----:B------:R-:W-:-:S13]  /*1290*/  ISETP.GT.U32.OR P0, PT, R20, 0xfd, P0 ;  /* 0x000000fd1400780c */ /* 0x000fda0000704470 */
[----:B------:R-:W-:Y:S01]  /*12a0*/  @!P0 IMAD.MOV.U32 R17, RZ, RZ, RZ ;  /* 0x000000ffff118224 */ /* 0x000fe200078e00ff */
[----:B------:R-:W-:Y:S06]  /*12b0*/  @!P0 BRA `(.L_x_32) ;  /* 0x00000000005c8947 */ /* 0x000fec0003800000 */
[----:B------:R-:W-:Y:S02]  /*12c0*/  FSETP.GTU.FTZ.AND P0, PT, |R25|, +INF , PT ;  /* 0x7f8000001900780b */ /* 0x000fe40003f1c200 */
[----:B------:R-:W-:-:S04]  /*12d0*/  FSETP.GTU.FTZ.AND P1, PT, |R16|, +INF , PT ;  /* 0x7f8000001000780b */ /* 0x000fc80003f3c200 */
[----:B------:R-:W-:-:S13]  /*12e0*/  PLOP3.LUT P0, PT, P0, P1, PT, 0xf8, 0x8f ;  /* 0x00000000008f781c */ /* 0x000fda0000703f70 */
[----:B------:R-:W-:Y:S05]  /*12f0*/  @P0 BRA `(.L_x_33) ;  /* 0x00000004004c0947 */ /* 0x000fea0003800000 */
[----:B------:R-:W-:-:S13]  /*1300*/  LOP3.LUT P0, RZ, R16, 0x7fffffff, R25, 0xc8, !PT ;  /* 0x7fffffff10ff7812 */ /* 0x000fda000780c819 */
[----:B------:R-:W-:Y:S05]  /*1310*/  @!P0 BRA `(.L_x_34) ;  /* 0x00000004003c8947 */ /* 0x000fea0003800000 */
[C---:B------:R-:W-:Y:S02]  /*1320*/  FSETP.NEU.FTZ.AND P3, PT, |R25|.reuse, +INF , PT ;  /* 0x7f8000001900780b */ /* 0x040fe40003f7d200 */
[----:B------:R-:W-:Y:S02]  /*1330*/  FSETP.NEU.FTZ.AND P1, PT, |R16|, +INF , PT ;  /* 0x7f8000001000780b */ /* 0x000fe40003f3d200 */
[----:B------:R-:W-:-:S11]  /*1340*/  FSETP.NEU.FTZ.AND P0, PT, |R25|, +INF , PT ;  /* 0x7f8000001900780b */ /* 0x000fd60003f1d200 */
[----:B------:R-:W-:Y:S05]  /*1350*/  @!P1 BRA !P3, `(.L_x_34) ;  /* 0x00000004002c9947 */ /* 0x000fea0005800000 */
[----:B------:R-:W-:-:S04]  /*1360*/  LOP3.LUT P3, RZ, R25, 0x7fffffff, RZ, 0xc0, !PT ;  /* 0x7fffffff19ff7812 */ /* 0x000fc8000786c0ff */
[----:B------:R-:W-:-:S13]  /*1370*/  PLOP3.LUT P1, PT, P1, P3, PT, 0x2f, 0xf2 ;  /* 0x0000000000f2781c */ /* 0x000fda0000f26577 */
[----:B------:R-:W-:Y:S05]  /*1380*/  @P1 BRA `(.L_x_35) ;  /* 0x0000000400181947 */ /* 0x000fea0003800000 */
[----:B------:R-:W-:-:S04]  /*1390*/  LOP3.LUT P1, RZ, R16, 0x7fffffff, RZ, 0xc0, !PT ;  /* 0x7fffffff10ff7812 */ /* 0x000fc8000782c0ff */
[----:B------:R-:W-:-:S13]  /*13a0*/  PLOP3.LUT P0, PT, P0, P1, PT, 0x2f, 0xf2 ;  /* 0x0000000000f2781c */ /* 0x000fda0000702577 */
[----:B------:R-:W-:Y:S05]  /*13b0*/  @P0 BRA `(.L_x_36) ;  /* 0x0000000400000947 */ /* 0x000fea0003800000 */
[----:B------:R-:W-:Y:S02]  /*13c0*/  ISETP.GE.AND P0, PT, R20, RZ, PT ;  /* 0x000000ff1400720c */ /* 0x000fe40003f06270 */
[----:B------:R-:W-:-:S11]  /*13d0*/  ISETP.GE.AND P1, PT, R22, RZ, PT ;  /* 0x000000ff1600720c */ /* 0x000fd60003f26270 */
[----:B------:R-:W-:Y:S01]  /*13e0*/  @P0 MOV R17, RZ ;  /* 0x000000ff00110202 */ /* 0x000fe20000000f00 */
[----:B------:R-:W-:Y:S02]  /*13f0*/  @!P0 IMAD.MOV.U32 R17, RZ, RZ, -0x40 ;  /* 0xffffffc0ff118424 */ /* 0x000fe400078e00ff */
[----:B------:R-:W-:Y:S01]  /*1400*/  @!P0 FFMA R25, R25, 1.84467440737095516160e+19, RZ ;  /* 0x5f80000019198823 */ /* 0x000fe200000000ff */
[----:B------:R-:W-:Y:S02]  /*1410*/  @!P1 FFMA R16, R16, 1.84467440737095516160e+19, RZ ;  /* 0x5f80000010109823 */ /* 0x000fe400000000ff */
[----:B------:R-:W-:-:S07]  /*1420*/  @!P1 IADD3 R17, PT, PT, R17, 0x40, RZ ;  /* 0x0000004011119810 */ /* 0x000fce0007ffe0ff */
.L_x_32:
[----:B------:R-:W-:Y:S01]  /*1430*/  LEA R23, R18, 0xc0800000, 0x17 ;  /* 0xc080000012177811 */ /* 0x000fe200078eb8ff */
[----:B------:R-:W-:Y:S01]  /*1440*/  BSSY.RECONVERGENT B6, `(.L_x_37) ;  /* 0x0000036000067945 */ /* 0x000fe20003800200 */
[----:B------:R-:W-:-:S03]  /*1450*/  IADD3 R21, PT, PT, R21, -0x7f, RZ ;  /* 0xffffff8115157810 */ /* 0x000fc60007ffe0ff */
[----:B------:R-:W-:Y:S02]  /*1460*/  IMAD.IADD R22, R16, 0x1, -R23 ;  /* 0x0000000110167824 */ /* 0x000fe400078e0a17 */
[C---:B------:R-:W-:Y:S02]  /*1470*/  IMAD R16, R21.reuse, -0x800000, R25 ;  /* 0xff80000015107824 */ /* 0x040fe400078e0219 */
[----:B------:R0:W1:Y:S01]  /*1480*/  MUFU.RCP R20, R22 ;  /* 0x0000001600147308 */ /* 0x0000620000001000 */
[----:B------:R-:W-:Y:S01]  /*1490*/  FADD.FTZ R27, -R22, -RZ ;  /* 0x800000ff161b7221 */ /* 0x000fe20000010100 */
[----:B0-----:R-:W-:-:S05]  /*14a0*/  IADD3 R22, PT, PT, R21, 0x7f, -R18 ;  /* 0x0000007f15167810 */ /* 0x001fca0007ffe812 */
[----:B------:R-:W-:Y:S02]  /*14b0*/  IMAD.IADD R22, R22, 0x1, R17 ;  /* 0x0000000116167824 */ /* 0x000fe400078e0211 */
[----:B-1----:R-:W-:-:S04]  /*14c0*/  FFMA R23, R20, R27, 1 ;  /* 0x3f80000014177423 */ /* 0x002fc8000000001b */
[----:B------:R-:W-:-:S04]  /*14d0*/  FFMA R23, R20, R23, R20 ;  /* 0x0000001714177223 */ /* 0x000fc80000000014 */
[----:B------:R-:W-:-:S04]  /*14e0*/  FFMA R20, R16, R23, RZ ;  /* 0x0000001710147223 */ /* 0x000fc800000000ff */
[----:B------:R-:W-:-:S04]  /*14f0*/  FFMA R25, R27, R20, R16 ;  /* 0x000000141b197223 */ /* 0x000fc80000000010 */
[----:B------:R-:W-:-:S04]  /*1500*/  FFMA R20, R23, R25, R20 ;  /* 0x0000001917147223 */ /* 0x000fc80000000014 */
[----:B------:R-:W-:-:S04]  /*1510*/  FFMA R27, R27, R20, R16 ;  /* 0x000000141b1b7223 */ /* 0x000fc80000000010 */
[----:B------:R-:W-:-:S05]  /*1520*/  FFMA R16, R23, R27, R20 ;  /* 0x0000001b17107223 */ /* 0x000fca0000000014 */
[----:B------:R-:W-:-:S04]  /*1530*/  SHF.R.U32.HI R18, RZ, 0x17, R16 ;  /* 0x00000017ff127819 */ /* 0x000fc80000011610 */
[----:B------:R-:W-:-:S04]  /*1540*/  LOP3.LUT R17, R18, 0xff, RZ, 0xc0, !PT ;  /* 0x000000ff12117812 */ /* 0x000fc800078ec0ff */
[----:B------:R-:W-:-:S05]  /*1550*/  IADD3 R17, PT, PT, R17, R22, RZ ;  /* 0x0000001611117210 */ /* 0x000fca0007ffe0ff */
[----:B------:R-:W-:-:S05]  /*1560*/  VIADD R18, R17, 0xffffffff ;  /* 0xffffffff11127836 */ /* 0x000fca0000000000 */
[----:B------:R-:W-:-:S13]  /*1570*/  ISETP.GE.U32.AND P0, PT, R18, 0xfe, PT ;  /* 0x000000fe1200780c */ /* 0x000fda0003f06070 */
[----:B------:R-:W-:Y:S05]  /*1580*/  @!P0 BRA `(.L_x_38) ;  /* 0x0000000000808947 */ /* 0x000fea0003800000 */
[----:B------:R-:W-:-:S13]  /*1590*/  ISETP.GT.AND P0, PT, R17, 0xfe, PT ;  /* 0x000000fe1100780c */ /* 0x000fda0003f04270 */
[----:B------:R-:W-:Y:S05]  /*15a0*/  @P0 BRA `(.L_x_39) ;  /* 0x00000000006c0947 */ /* 0x000fea0003800000 */
[----:B------:R-:W-:-:S13]  /*15b0*/  ISETP.GE.AND P0, PT, R17, 0x1, PT ;  /* 0x000000011100780c */ /* 0x000fda0003f06270 */
[----:B------:R-:W-:Y:S05]  /*15c0*/  @P0 BRA `(.L_x_40) ;  /* 0x0000000000740947 */ /* 0x000fea0003800000 */
[----:B------:R-:W-:Y:S02]  /*15d0*/  ISETP.GE.AND P0, PT, R17, -0x18, PT ;  /* 0xffffffe81100780c */ /* 0x000fe40003f06270 */
[----:B------:R-:W-:-:S11]  /*15e0*/  LOP3.LUT R16, R16, 0x80000000, RZ, 0xc0, !PT ;  /* 0x8000000010107812 */ /* 0x000fd600078ec0ff */
[----:B------:R-:W-:Y:S05]  /*15f0*/  @!P0 BRA `(.L_x_40) ;  /* 0x0000000000688947 */ /* 0x000fea0003800000 */
[-CC-:B------:R-:W-:Y:S01]  /*1600*/  FFMA.RZ R18, R23, R27.reuse, R20.reuse ;  /* 0x0000001b17127223 */ /* 0x180fe2000000c014 */
[C---:B------:R-:W-:Y:S02]  /*1610*/  ISETP.NE.AND P3, PT, R17.reuse, RZ, PT ;  /* 0x000000ff1100720c */ /* 0x040fe40003f65270 */
[----:B------:R-:W-:Y:S02]  /*1620*/  ISETP.NE.AND P1, PT, R17, RZ, PT ;  /* 0x000000ff1100720c */ /* 0x000fe40003f25270 */
[----:B------:R-:W-:Y:S01]  /*1630*/  LOP3.LUT R21, R18, 0x7fffff, RZ, 0xc0, !PT ;  /* 0x007fffff12157812 */ /* 0x000fe200078ec0ff */
[CCC-:B------:R-:W-:Y:S01]  /*1640*/  FFMA.RM R18, R23.reuse, R27.reuse, R20.reuse ;  /* 0x0000001b17127223 */ /* 0x1c0fe20000004014 */
[----:B------:R-:W-:Y:S01]  /*1650*/  FFMA.RP R23, R23, R27, R20 ;  /* 0x0000001b17177223 */ /* 0x000fe20000008014 */
[----:B------:R-:W-:Y:S01]  /*1660*/  IADD3 R20, PT, PT, R17, 0x20, RZ ;  /* 0x0000002011147810 */ /* 0x000fe20007ffe0ff */
[----:B------:R-:W-:Y:S01]  /*1670*/  IMAD.MOV R17, RZ, RZ, -R17 ;  /* 0x000000ffff117224 */ /* 0x000fe200078e0a11 */
[----:B------:R-:W-:-:S02]  /*1680*/  LOP3.LUT R21, R21, 0x800000, RZ, 0xfc, !PT ;  /* 0x0080000015157812 */ /* 0x000fc400078efcff */
[----:B------:R-:W-:Y:S02]  /*1690*/  FSETP.NEU.FTZ.AND P0, PT, R23, R18, PT ;  /* 0x000000121700720b */ /* 0x000fe40003f1d000 */
[----:B------:R-:W-:Y:S02]  /*16a0*/  SHF.L.U32 R20, R21, R20, RZ ;  /* 0x0000001415147219 */ /* 0x000fe400000006ff */
[----:B------:R-:W-:Y:S02]  /*16b0*/  SEL R18, R17, RZ, P3 ;  /* 0x000000ff11127207 */ /* 0x000fe40001800000 */
[----:B------:R-:W-:Y:S02]  /*16c0*/  ISETP.NE.AND P1, PT, R20, RZ, P1 ;  /* 0x000000ff1400720c */ /* 0x000fe40000f25270 */
[----:B------:R-:W-:Y:S02]  /*16d0*/  SHF.R.U32.HI R18, RZ, R18, R21 ;  /* 0x00000012ff127219 */ /* 0x000fe40000011615 */
[----:B------:R-:W-:-:S02]  /*16e0*/  PLOP3.LUT P0, PT, P0, P1, PT, 0xf8, 0x8f ;  /* 0x00000000008f781c */ /* 0x000fc40000703f70 */
[----:B------:R-:W-:Y:S02]  /*16f0*/  SHF.R.U32.HI R20, RZ, 0x1, R18 ;  /* 0x00000001ff147819 */ /* 0x000fe40000011612 */
[----:B------:R-:W-:-:S04]  /*1700*/  SEL R17, RZ, 0x1, !P0 ;  /* 0x00000001ff117807 */ /* 0x000fc80004000000 */
[----:B------:R-:W-:-:S04]  /*1710*/  LOP3.LUT R17, R17, 0x1, R20, 0xf8, !PT ;  /* 0x0000000111117812 */ /* 0x000fc800078ef814 */
[----:B------:R-:W-:-:S04]  /*1720*/  LOP3.LUT R17, R17, R18, RZ, 0xc0, !PT ;  /* 0x0000001211117212 */ /* 0x000fc800078ec0ff */
[----:B------:R-:W-:-:S04]  /*1730*/  IADD3 R17, PT, PT, R20, R17, RZ ;  /* 0x0000001114117210 */ /* 0x000fc80007ffe0ff */
[----:B------:R-:W-:Y:S01]  /*1740*/  LOP3.LUT R16, R17, R16, RZ, 0xfc, !PT ;  /* 0x0000001011107212 */ /* 0x000fe200078efcff */
[----:B------:R-:W-:Y:S06]  /*1750*/  BRA `(.L_x_40) ;  /* 0x0000000000107947 */ /* 0x000fec0003800000 */
.L_x_39:
[----:B------:R-:W-:-:S04]  /*1760*/  LOP3.LUT R16, R16, 0x80000000, RZ, 0xc0, !PT ;  /* 0x8000000010107812 */ /* 0x000fc800078ec0ff */
[----:B------:R-:W-:Y:S01]  /*1770*/  LOP3.LUT R16, R16, 0x7f800000, RZ, 0xfc, !PT ;  /* 0x7f80000010107812 */ /* 0x000fe200078efcff */
[----:B------:R-:W-:Y:S06]  /*1780*/  BRA `(.L_x_40) ;  /* 0x0000000000047947 */ /* 0x000fec0003800000 */
.L_x_38:
[----:B------:R-:W-:-:S07]  /*1790*/  IMAD R16, R22, 0x800000, R16 ;  /* 0x0080000016107824 */ /* 0x000fce00078e0210 */
.L_x_40:
[----:B------:R-:W-:Y:S05]  /*17a0*/  BSYNC.RECONVERGENT B6 ;  /* 0x0000000000067941 */ /* 0x000fea0003800200 */
.L_x_37:
[----:B------:R-:W-:Y:S05]  /*17b0*/  BRA `(.L_x_41) ;  /* 0x0000000000207947 */ /* 0x000fea0003800000 */
.L_x_36:
[----:B------:R-:W-:-:S04]  /*17c0*/  LOP3.LUT R16, R16, 0x80000000, R25, 0x48, !PT ;  /* 0x8000000010107812 */ /* 0x000fc800078e4819 */
[----:B------:R-:W-:Y:S01]  /*17d0*/  LOP3.LUT R16, R16, 0x7f800000, RZ, 0xfc, !PT ;  /* 0x7f80000010107812 */ /* 0x000fe200078efcff */
[----:B------:R-:W-:Y:S06]  /*17e0*/  BRA `(.L_x_41) ;  /* 0x0000000000147947 */ /* 0x000fec0003800000 */
.L_x_35:
[----:B------:R-:W-:Y:S01]  /*17f0*/  LOP3.LUT R16, R16, 0x80000000, R25, 0x48, !PT ;  /* 0x8000000010107812 */ /* 0x000fe200078e4819 */
[----:B------:R-:W-:Y:S06]  /*1800*/  BRA `(.L_x_41) ;  /* 0x00000000000c7947 */ /* 0x000fec0003800000 */
.L_x_34:
[----:B------:R-:W0:Y:S01]  /*1810*/  MUFU.RSQ R16, -QNAN ;  /* 0xffc0000000107908 */ /* 0x000e220000001400 */
[----:B------:R-:W-:Y:S05]  /*1820*/  BRA `(.L_x_41) ;  /* 0x0000000000047947 */ /* 0x000fea0003800000 */
.L_x_33:
[----:B------:R-:W-:-:S07]  /*1830*/  FADD.FTZ R16, R25, R16 ;  /* 0x0000001019107221 */ /* 0x000fce0000010000 */
.L_x_41:
[----:B------:R-:W-:Y:S05]  /*1840*/  BSYNC.RECONVERGENT B5 ;  /* 0x0000000000057941 */ /* 0x000fea0003800200 */
.L_x_31:
[----:B------:R-:W-:Y:S01]  /*1850*/  HFMA2 R17, -RZ, RZ, 0, 0 ;  /* 0x00000000ff117431 */ /* 0x000fe200000001ff */
[----:B0-----:R-:W-:Y:S01]  /*1860*/  MOV R18, R16 ;  /* 0x0000001000127202 */ /* 0x001fe20000000f00 */
[----:B------:R-:W-:-:S04]  /*1870*/  IMAD.MOV.U32 R16, RZ, RZ, R19 ;  /* 0x000000ffff107224 */ /* 0x000fc800078e0013 */
[----:B------:R-:W-:Y:S05]  /*1880*/  RET.REL.NODEC R16 `(_Z9SSDKernelPfPKfiiiiiii) ;  /* 0xffffffe410dc7950 */ /* 0x000fea0003c3ffff */
.L_x_42:
[----:B------:R-:W-:-:S00]  /*1890*/  BRA `(.L_x_42) ;  /* 0xfffffffc00fc7947 */ /* 0x000fc0000383ffff */
[----:B------:R-:W-:-:S00]  /*18a0*/  NOP ;  /* 0x0000000000007918 */ /* 0x000fc00000000000 */
        /* <DEDUP_REMOVED lines=13> */
.L_x_111:


//--------------------- .text._Z10TIPSKernelPfS_PKfiiiiiiifff --------------------------
	.section	.text._Z10TIPSKernelPfS_PKfiiiiiiifff,"ax",@progbits
	.align	128
        .global         _Z10TIPSKernelPfS_PKfiiiiiiifff
        .type           _Z10TIPSKernelPfS_PKfiiiiiiifff,@function
        .size           _Z10TIPSKernelPfS_PKfiiiiiiifff,(.L_x_112 - _Z10TIPSKernelPfS_PKfiiiiiiifff)
        .other          _Z10TIPSKernelPfS_PKfiiiiiiifff,@"STO_CUDA_ENTRY STV_DEFAULT"
_Z10TIPSKernelPfS_PKfiiiiiiifff:
.text._Z10TIPSKernelPfS_PKfiiiiiiifff:
        /* <DEDUP_REMOVED lines=19> */
[----:B------:R-:W0:Y:S01]  /*0130*/  LDCU.64 UR4, c[0x0][0x3a8] ;  /* 0x00007500ff0477ac */ /* 0x000e220008000a00 */
[----:B------:R-:W1:Y:S01]  /*0140*/  LDC R19, c[0x0][0x3a4] ;  /* 0x0000e900ff137b82 */ /* 0x000e620000000800 */
[----:B------:R-:W-:Y:S01]  /*0150*/  BSSY.RECONVERGENT B2, `(.L_x_43) ;  /* 0x0000173000027945 */ /* 0x000fe20003800200 */
[----:B------:R-:W2:Y:S01]  /*0160*/  LDCU UR6, c[0x0][0x3b0] ;  /* 0x00007600ff0677ac */ /* 0x000ea20008000800 */
[----:B------:R-:W3:Y:S01]  /*0170*/  LDCU.64 UR12, c[0x0][0x358] ;  /* 0x00006b00ff0c77ac */ /* 0x000ee20008000a00 */
[C---:B0-----:R-:W-:Y:S02]  /*0180*/  IADD3 R3, PT, PT, R5.reuse, UR4, RZ ;  /* 0x0000000405037c10 */ /* 0x041fe4000fffe0ff */
[----:B------:R-:W-:Y:S02]  /*0190*/  ISETP.GE.AND P0, PT, R5, UR4, PT ;  /* 0x0000000405007c0c */ /* 0x000fe4000bf06270 */
[----:B------:R-:W-:Y:S02]  /*01a0*/  ISETP.GE.AND P3, PT, R3, R16, PT ;  /* 0x000000100300720c */ /* 0x000fe40003f66270 */
[----:B------:R-:W-:-:S02]  /*01b0*/  IADD3 R0, PT, PT, R5, -UR4, RZ ;  /* 0x8000000405007c10 */ /* 0x000fc4000fffe0ff */
[----:B------:R-:W-:Y:S02]  /*01c0*/  IADD3 R8, PT, PT, R4, UR5, RZ ;  /* 0x0000000504087c10 */ /* 0x000fe4000fffe0ff */
[----:B------:R-:W-:Y:S01]  /*01d0*/  SEL R10, R0, RZ, P0 ;  /* 0x000000ff000a7207 */ /* 0x000fe20000000000 */
[-C--:B------:R-:W-:Y:S01]  /*01e0*/  IMAD R0, R5, R17.reuse, R4 ;  /* 0x0000001105007224 */ /* 0x080fe200078e0204 */
[----:B--2---:R-:W-:Y:S02]  /*01f0*/  IADD3 R11, PT, PT, R7, UR6, RZ ;  /* 0x00000006070b7c10 */ /* 0x004fe4000fffe0ff */
[----:B------:R-:W-:Y:S01]  /*0200*/  ISETP.GE.AND P2, PT, R8, R17, PT ;  /* 0x000000110800720c */ /* 0x000fe20003f46270 */
[-C--:B------:R-:W-:Y:S01]  /*0210*/  IMAD R0, R0, R2.reuse, R7 ;  /* 0x0000000200007224 */ /* 0x080fe200078e0207 */
[----:B------:R-:W-:Y:S02]  /*0220*/  ISETP.GE.AND P1, PT, R11, R2, PT ;  /* 0x000000020b00720c */ /* 0x000fe40003f26270 */
[----:B------:R-:W-:-:S02]  /*0230*/  @!P3 IADD3 R16, PT, PT, R3, 0x1, RZ ;  /* 0x000000010310b810 */ /* 0x000fc40007ffe0ff */
[----:B------:R-:W-:Y:S02]  /*0240*/  ISETP.GE.AND P3, PT, R4, UR5, PT ;  /* 0x0000000504007c0c */ /* 0x000fe4000bf66270 */
[----:B------:R-:W-:Y:S02]  /*0250*/  ISETP.GE.AND P0, PT, R10, R16, PT ;  /* 0x000000100a00720c */ /* 0x000fe40003f06270 */
[----:B------:R-:W-:Y:S02]  /*0260*/  IADD3 R6, PT, PT, R4, -UR5, RZ ;  /* 0x8000000504067c10 */ /* 0x000fe4000fffe0ff */
[----:B-1----:R-:W-:Y:S02]  /*0270*/  ISETP.LT.OR P0, PT, R19, 0x1, P0 ;  /* 0x000000011300780c */ /* 0x002fe40000701670 */
[C---:B------:R-:W-:Y:S02]  /*0280*/  ISETP.GE.AND P4, PT, R7.reuse, UR6, PT ;  /* 0x0000000607007c0c */ /* 0x040fe4000bf86270 */
[----:B------:R-:W-:-:S02]  /*0290*/  IADD3 R9, PT, PT, R7, -UR6, RZ ;  /* 0x8000000607097c10 */ /* 0x000fc4000fffe0ff */
[----:B------:R-:W-:Y:S01]  /*02a0*/  @!P2 IADD3 R17, PT, PT, R8, 0x1, RZ ;  /* 0x000000010811a810 */ /* 0x000fe20007ffe0ff */
[----:B------:R-:W-:Y:S01]  /*02b0*/  IMAD R8, R0, R19, RZ ;  /* 0x0000001300087224 */ /* 0x000fe200078e02ff */
[----:B------:R-:W-:Y:S02]  /*02c0*/  @!P1 IADD3 R2, PT, PT, R11, 0x1, RZ ;  /* 0x000000010b029810 */ /* 0x000fe40007ffe0ff */
[----:B------:R-:W-:Y:S02]  /*02d0*/  SEL R6, R6, RZ, P3 ;  /* 0x000000ff06067207 */ /* 0x000fe40001800000 */
[----:B------:R-:W-:Y:S01]  /*02e0*/  SEL R9, R9, RZ, P4 ;  /* 0x000000ff09097207 */ /* 0x000fe20002000000 */
[----:B---3--:R-:W-:Y:S06]  /*02f0*/  @P0 BRA `(.L_x_44) ;  /* 0x0000001400600947 */ /* 0x008fec0003800000 */
[----:B------:R-:W0:Y:S01]  /*0300*/  LDCU.64 UR4, c[0x0][0x390] ;  /* 0x00007200ff0477ac */ /* 0x000e220008000a00 */
[----:B------:R-:W-:Y:S02]  /*0310*/  I2FP.F32.S32 R15, R19 ;  /* 0x00000013000f7245 */ /* 0x000fe40000201400 */
[C---:B------:R-:W-:Y:S01]  /*0320*/  LOP3.LUT R11, R19.reuse, 0x7, RZ, 0xc0, !PT ;  /* 0x00000007130b7812 */ /* 0x040fe200078ec0ff */
[----:B------:R-:W1:Y:S01]  /*0330*/  LDCU UR6, c[0x0][0x3b4] ;  /* 0x00007680ff0677ac */ /* 0x000e620008000800 */
[C---:B------:R-:W-:Y:S02]  /*0340*/  LOP3.LUT R13, R19.reuse, 0x7ffffff8, RZ, 0xc0, !PT ;  /* 0x7ffffff8130d7812 */ /* 0x040fe400078ec0ff */
[C---:B------:R-:W-:Y:S02]  /*0350*/  LOP3.LUT R12, R19.reuse, 0x3, RZ, 0xc0, !PT ;  /* 0x00000003130c7812 */ /* 0x040fe400078ec0ff */
[----:B------:R-:W-:Y:S02]  /*0360*/  LOP3.LUT R14, R19, 0x1, RZ, 0xc0, !PT ;  /* 0x00000001130e7812 */ /* 0x000fe400078ec0ff */
[----:B------:R-:W-:-:S02]  /*0370*/  IADD3 R20, PT, PT, R11, -0x1, RZ ;  /* 0xffffffff0b147810 */ /* 0x000fc40007ffe0ff */
[----:B------:R-:W-:Y:S01]  /*0380*/  IADD3 R21, PT, PT, -R13, RZ, RZ ;  /* 0x000000ff0d157210 */ /* 0x000fe20007ffe1ff */
[----:B0-----:R-:W-:-:S04]  /*0390*/  UIADD3 UR4, UP0, UPT, UR4, 0x10, URZ ;  /* 0x0000001004047890 */ /* 0x001fc8000ff1e0ff */
[----:B------:R-:W-:Y:S01]  /*03a0*/  UIADD3.X UR5, UPT, UPT, URZ, UR5, URZ, UP0, !UPT ;  /* 0x00000005ff057290 */ /* 0x000fe200087fe4ff */
[----:B-1----:R-:W-:Y:S01]  /*03b0*/  FMUL R15, R15, UR6 ;  /* 0x000000060f0f7c20 */ /* 0x002fe20008400000 */
[----:B------:R-:W-:-:S04]  /*03c0*/  MOV R18, UR4 ;  /* 0x0000000400127c02 */ /* 0x000fc80008000f00 */
[----:B------:R-:W-:-:S07]  /*03d0*/  MOV R19, UR5 ;  /* 0x0000000500137c02 */ /* 0x000fce0008000f00 */
.L_x_64:
[----:B------:R-:W-:Y:S01]  /*03e0*/  ISETP.GE.AND P0, PT, R6, R17, PT ;  /* 0x000000110600720c */ /* 0x000fe20003f06270 */
[----:B------:R-:W-:-:S12]  /*03f0*/  BSSY.RECONVERGENT B3, `(.L_x_45) ;  /* 0x0000145000037945 */ /* 0x000fd80003800200 */
[----:B012---:R-:W-:Y:S05]  /*0400*/  @P0 BRA `(.L_x_46) ;  /* 0x00000014000c0947 */ /* 0x007fea0003800000 */
[----:B------:R-:W-:-:S07]  /*0410*/  MOV R25, R6 ;  /* 0x0000000600197202 */ /* 0x000fce0000000f00 */
.L_x_63:
[----:B------:R-:W-:Y:S01]  /*0420*/  ISETP.GE.AND P0, PT, R9, R2, PT ;  /* 0x000000020900720c */ /* 0x000fe20003f06270 */
[----:B------:R-:W-:-:S12]  /*0430*/  BSSY.RECONVERGENT B4, `(.L_x_47) ;  /* 0x000013d000047945 */ /* 0x000fd80003800200 */
[----:B012---:R-:W-:Y:S05]  /*0440*/  @P0 BRA `(.L_x_48) ;  /* 0x0000001000ec0947 */ /* 0x007fea0003800000 */
[----:B------:R-:W0:Y:S01]  /*0450*/  LDCU UR4, c[0x0][0x39c] ;  /* 0x00007380ff0477ac */ /* 0x000e220008000800 */
[----:B------:R-:W-:Y:S02]  /*0460*/  IADD3 R0, PT, PT, -R5, R10, RZ ;  /* 0x0000000a05007210 */ /* 0x000fe40007ffe1ff */
[----:B------:R-:W-:Y:S02]  /*0470*/  IADD3 R26, PT, PT, -R4, R25, RZ ;  /* 0x00000019041a7210 */ /* 0x000fe40007ffe1ff */
[----:B------:R-:W-:Y:S01]  /*0480*/  MOV R27, R9 ;  /* 0x00000009001b7202 */ /* 0x000fe20000000f00 */
[----:B------:R-:W-:-:S04]  /*0490*/  IMAD R3, R0, R0, RZ ;  /* 0x0000000000037224 */ /* 0x000fc800078e02ff */
[----:B------:R-:W-:Y:S02]  /*04a0*/  IMAD R26, R26, R26, R3 ;  /* 0x0000001a1a1a7224 */ /* 0x000fe400078e0203 */
[----:B0-----:R-:W-:-:S07]  /*04b0*/  IMAD R24, R10, UR4, R25 ;  /* 0x000000040a187c24 */ /* 0x001fce000f8e0219 */
.L_x_62:
[----:B012---:R-:W0:Y:S01]  /*04c0*/  LDC.64 R22, c[0x0][0x3a0] ;  /* 0x0000e800ff167b82 */ /* 0x007e220000000a00 */
[----:B------:R-:W-:Y:S01]  /*04d0*/  HFMA2 R0, -RZ, RZ, 0, 0 ;  /* 0x00000000ff007431 */ /* 0x000fe200000001ff */
[----:B------:R-:W-:Y:S02]  /*04e0*/  MOV R3, RZ ;  /* 0x000000ff00037202 */ /* 0x000fe40000000f00 */
[----:B0-----:R-:W-:Y:S01]  /*04f0*/  ISETP.GE.U32.AND P2, PT, R23, 0x8, PT ;  /* 0x000000081700780c */ /* 0x001fe20003f46070 */
[----:B------:R-:W-:-:S04]  /*0500*/  IMAD R22, R24, R22, R27 ;  /* 0x0000001618167224 */ /* 0x000fc800078e021b */
[----:B------:R-:W-:-:S08]  /*0510*/  IMAD R28, R22, R23, RZ ;  /* 0x00000017161c7224 */ /* 0x000fd000078e02ff */
[----:B------:R-:W-:Y:S05]  /*0520*/  @!P2 BRA `(.L_x_49) ;  /* 0x0000000000b0a947 */ /* 0x000fea0003800000 */
[----:B------:R-:W-:Y:S02]  /*0530*/  MOV R0, RZ ;  /* 0x000000ff00007202 */ /* 0x000fe40000000f00 */
[----:B------:R-:W-:Y:S02]  /*0540*/  MOV R3, R8 ;  /* 0x0000000800037202 */ /* 0x000fe40000000f00 */
[----:B------:R-:W-:Y:S02]  /*0550*/  MOV R29, R28 ;  /* 0x0000001c001d7202 */ /* 0x000fe40000000f00 */
[----:B------:R-:W-:-:S07]  /*0560*/  MOV R32, R21 ;  /* 0x0000001500207202 */ /* 0x000fce0000000f00 */
.L_x_50:
[----:B------:R-:W-:-:S04]  /*0570*/  IMAD.WIDE R30, R29, 0x4, R18 ;  /* 0x000000041d1e7825 */ /* 0x000fc800078e0212 */
[----:B------:R-:W-:Y:S01]  /*0580*/  IMAD.WIDE R22, R3, 0x4, R18 ;  /* 0x0000000403167825 */ /* 0x000fe200078e0212 */
[----:B------:R-:W2:Y:S04]  /*0590*/  LDG.E R35, desc[UR12][R30.64+-0x10] ;  /* 0xfffff00c1e237981 */ /* 0x000ea8000c1e1900 */
[----:B------:R-:W2:Y:S04]  /*05a0*/  LDG.E R36, desc[UR12][R22.64+-0x10] ;  /* 0xfffff00c16247981 */ /* 0x000ea8000c1e1900 */
[----:B------:R-:W3:Y:S04]  /*05b0*/  LDG.E R33, desc[UR12][R30.64+-0xc] ;  /* 0xfffff40c1e217981 */ /* 0x000ee8000c1e1900 */
[----:B------:R-:W3:Y:S01]  /*05c0*/  LDG.E R34, desc[UR12][R22.64+-0xc] ;  /* 0xfffff40c16227981 */ /* 0x000ee2000c1e1900 */
[----:B--2---:R-:W-:-:S03]  /*05d0*/  FADD R35, R35, -R36 ;  /* 0x8000002423237221 */ /* 0x004fc60000000000 */
[----:B------:R-:W2:Y:S01]  /*05e0*/  LDG.E R36, desc[UR12][R22.64+-0x8] ;  /* 0xfffff80c16247981 */ /* 0x000ea2000c1e1900 */
[----:B------:R-:W-:-:S03]  /*05f0*/  FFMA R0, R35, R35, R0 ;  /* 0x0000002323007223 */ /* 0x000fc60000000000 */
[----:B------:R-:W2:Y:S01]  /*0600*/  LDG.E R35, desc[UR12][R30.64+-0x8] ;  /* 0xfffff80c1e237981 */ /* 0x000ea2000c1e1900 */
[----:B---3--:R-:W-:-:S04]  /*0610*/  FADD R33, R33, -R34 ;  /* 0x8000002221217221 */ /* 0x008fc80000000000 */
[----:B------:R-:W-:Y:S02]  /*0620*/  FFMA R34, R33, R33, R0 ;  /* 0x0000002121227223 */ /* 0x000fe40000000000 */
[----:B------:R-:W3:Y:S04]  /*0630*/  LDG.E R0, desc[UR12][R30.64+-0x4] ;  /* 0xfffffc0c1e007981 */ /* 0x000ee8000c1e1900 */
[----:B------:R-:W3:Y:S01]  /*0640*/  LDG.E R33, desc[UR12][R22.64+-0x4] ;  /* 0xfffffc0c16217981 */ /* 0x000ee2000c1e1900 */
[----:B--2---:R-:W-:-:S03]  /*0650*/  FADD R35, R35, -R36 ;  /* 0x8000002423237221 */ /* 0x004fc60000000000 */
[----:B------:R-:W2:Y:S01]  /*0660*/  LDG.E R36, desc[UR12][R22.64] ;  /* 0x0000000c16247981 */ /* 0x000ea2000c1e1900 */
[----:B------:R-:W-:-:S03]  /*0670*/  FFMA R34, R35, R35, R34 ;  /* 0x0000002323227223 */ /* 0x000fc60000000022 */
[----:B------:R-:W2:Y:S01]  /*0680*/  LDG.E R35, desc[UR12][R30.64] ;  /* 0x0000000c1e237981 */ /* 0x000ea2000c1e1900 */
[----:B---3--:R-:W-:-:S03]  /*0690*/  FADD R33, R0, -R33 ;  /* 0x8000002100217221 */ /* 0x008fc60000000000 */
[----:B------:R-:W3:Y:S01]  /*06a0*/  LDG.E R0, desc[UR12][R30.64+0x4] ;  /* 0x0000040c1e007981 */ /* 0x000ee2000c1e1900 */
[----:B------:R-:W-:-:S03]  /*06b0*/  FFMA R34, R33, R33, R34 ;  /* 0x0000002121227223 */ /* 0x000fc60000000022 */
        /* <DEDUP_REMOVED lines=9> */
[----:B------:R-:W-:-:S04]  /*0750*/  IADD3 R32, PT, PT, R32, 0x8, RZ ;  /* 0x0000000820207810 */ /* 0x000fc80007ffe0ff */
[----:B------:R-:W-:Y:S02]  /*0760*/  ISETP.NE.AND P0, PT, R32, RZ, PT ;  /* 0x000000ff2000720c */ /* 0x000fe40003f05270 */
[----:B------:R-:W-:Y:S02]  /*0770*/  IADD3 R29, PT, PT, R29, 0x8, RZ ;  /* 0x000000081d1d7810 */ /* 0x000fe40007ffe0ff */
[----:B------:R-:W-:Y:S01]  /*0780*/  IADD3 R3, PT, PT, R3, 0x8, RZ ;  /* 0x0000000803037810 */ /* 0x000fe20007ffe0ff */
[----:B--2---:R-:W-:Y:S01]  /*0790*/  FADD R35, R35, -R36 ;  /* 0x8000002423237221 */ /* 0x004fe20000000000 */
[----:B---3--:R-:W-:-:S04]  /*07a0*/  FADD R33, R0, -R33 ;  /* 0x8000002100217221 */ /* 0x008fc80000000000 */
[----:B------:R-:W-:-:S04]  /*07b0*/  FFMA R34, R33, R33, R34 ;  /* 0x0000002121227223 */ /* 0x000fc80000000022 */
[----:B------:R-:W-:Y:S01]  /*07c0*/  FFMA R0, R35, R35, R34 ;  /* 0x0000002323007223 */ /* 0x000fe20000000022 */
[----:B------:R-:W-:Y:S06]  /*07d0*/  @P0 BRA `(.L_x_50) ;  /* 0xfffffffc00640947 */ /* 0x000fec000383ffff */
[----:B------:R-:W-:-:S07]  /*07e0*/  MOV R3, R13 ;  /* 0x0000000d00037202 */ /* 0x000fce0000000f00 */
.L_x_49:
[----:B------:R-:W-:-:S13]  /*07f0*/  ISETP.NE.AND P3, PT, R11, RZ, PT ;  /* 0x000000ff0b00720c */ /* 0x000fda0003f65270 */
[----:B------:R-:W-:Y:S05]  /*0800*/  @!P3 BRA `(.L_x_51) ;  /* 0x0000000000ccb947 */ /* 0x000fea0003800000 */
[----:B------:R-:W-:Y:S02]  /*0810*/  ISETP.GE.U32.AND P0, PT, R20, 0x3, PT ;  /* 0x000000031400780c */ /* 0x000fe40003f06070 */
[----:B------:R-:W-:-:S11]  /*0820*/  ISETP.NE.AND P1, PT, R12, RZ, PT ;  /* 0x000000ff0c00720c */ /* 0x000fd60003f25270 */
[----:B------:R-:W-:Y:S05]  /*0830*/  @!P0 BRA `(.L_x_52) ;  /* 0x0000000000588947 */ /* 0x000fea0003800000 */
[----:B------:R-:W0:Y:S01]  /*0840*/  LDC.64 R22, c[0x0][0x390] ;  /* 0x0000e400ff167b82 */ /* 0x000e220000000a00 */
[-C--:B------:R-:W-:Y:S02]  /*0850*/  IADD3 R31, PT, PT, R28, R3.reuse, RZ ;  /* 0x000000031c1f7210 */ /* 0x080fe40007ffe0ff */
[----:B------:R-:W-:-:S03]  /*0860*/  IADD3 R29, PT, PT, R8, R3, RZ ;  /* 0x00000003081d7210 */ /* 0x000fc60007ffe0ff */
[----:B0-----:R-:W-:-:S04]  /*0870*/  IMAD.WIDE R30, R31, 0x4, R22 ;  /* 0x000000041f1e7825 */ /* 0x001fc800078e0216 */
[----:B------:R-:W-:Y:S01]  /*0880*/  IMAD.WIDE R22, R29, 0x4, R22 ;  /* 0x000000041d167825 */ /* 0x000fe200078e0216 */
[----:B------:R-:W2:Y:S04]  /*0890*/  LDG.E R34, desc[UR12][R30.64] ;  /* 0x0000000c1e227981 */ /* 0x000ea8000c1e1900 */
[----:B------:R-:W2:Y:S04]  /*08a0*/  LDG.E R35, desc[UR12][R22.64] ;  /* 0x0000000c16237981 */ /* 0x000ea8000c1e1900 */
[----:B------:R-:W3:Y:S04]  /*08b0*/  LDG.E R32, desc[UR12][R30.64+0x4] ;  /* 0x0000040c1e207981 */ /* 0x000ee8000c1e1900 */
[----:B------:R-:W3:Y:S04]  /*08c0*/  LDG.E R37, desc[UR12][R22.64+0x4] ;  /* 0x0000040c16257981 */ /* 0x000ee8000c1e1900 */
[----:B------:R-:W4:Y:S04]  /*08d0*/  LDG.E R29, desc[UR12][R30.64+0x8] ;  /* 0x0000080c1e1d7981 */ /* 0x000f28000c1e1900 */
[----:B------:R-:W5:Y:S04]  /*08e0*/  LDG.E R33, desc[UR12][R30.64+0xc] ;  /* 0x00000c0c1e217981 */ /* 0x000f68000c1e1900 */
[----:B------:R-:W5:Y:S01]  /*08f0*/  LDG.E R36, desc[UR12][R22.64+0xc] ;  /* 0x00000c0c16247981 */ /* 0x000f62000c1e1900 */
[----:B--2---:R-:W-:-:S03]  /*0900*/  FADD R35, R34, -R35 ;  /* 0x8000002322237221 */ /* 0x004fc60000000000 */
[----:B------:R-:W4:Y:S01]  /*0910*/  LDG.E R34, desc[UR12][R22.64+0x8] ;  /* 0x0000080c16227981 */ /* 0x000f22000c1e1900 */
[----:B------:R-:W-:Y:S01]  /*0920*/  FFMA R0, R35, R35, R0 ;  /* 0x0000002323007223 */ /* 0x000fe20000000000 */
[----:B---3--:R-:W-:-:S04]  /*0930*/  FADD R37, R32, -R37 ;  /* 0x8000002520257221 */ /* 0x008fc80000000000 */
[----:B------:R-:W-:Y:S01]  /*0940*/  FFMA R0, R37, R37, R0 ;  /* 0x0000002525007223 */ /* 0x000fe20000000000 */
[----:B------:R-:W-:Y:S01]  /*0950*/  IADD3 R3, PT, PT, R3, 0x4, RZ ;  /* 0x0000000403037810 */ /* 0x000fe20007ffe0ff */
[----:B-----5:R-:W-:Y:S01]  /*0960*/  FADD R33, R33, -R36 ;  /* 0x8000002421217221 */ /* 0x020fe20000000000 */
[----:B----4-:R-:W-:-:S04]  /*0970*/  FADD R29, R29, -R34 ;  /* 0x800000221d1d7221 */ /* 0x010fc80000000000 */
[----:B------:R-:W-:-:S04]  /*0980*/  FFMA R0, R29, R29, R0 ;  /* 0x0000001d1d007223 */ /* 0x000fc80000000000 */
[----:B------:R-:W-:-:S07]  /*0990*/  FFMA R0, R33, R33, R0 ;  /* 0x0000002121007223 */ /* 0x000fce0000000000 */
.L_x_52:
[----:B------:R-:W-:Y:S05]  /*09a0*/  @!P1 BRA `(.L_x_51) ;  /* 0x0000000000649947 */ /* 0x000fea0003800000 */
[----:B------:R-:W-:Y:S02]  /*09b0*/  ISETP.NE.AND P0, PT, R12, 0x1, PT ;  /* 0x000000010c00780c */ /* 0x000fe40003f05270 */
[----:B------:R-:W-:-:S11]  /*09c0*/  ISETP.NE.AND P1, PT, R14, RZ, PT ;  /* 0x000000ff0e00720c */ /* 0x000fd60003f25270 */
[----:B------:R-:W0:Y:S01]  /*09d0*/  @P0 LDC.64 R30, c[0x0][0x390] ;  /* 0x0000e400ff1e0b82 */ /* 0x000e220000000a00 */
[-C--:B------:R-:W-:Y:S02]  /*09e0*/  @P0 IADD3 R33, PT, PT, R28, R3.reuse, RZ ;  /* 0x000000031c210210 */ /* 0x080fe40007ffe0ff */
[----:B------:R-:W-:Y:S02]  /*09f0*/  @P0 IADD3 R29, PT, PT, R8, R3, RZ ;  /* 0x00000003081d0210 */ /* 0x000fe40007ffe0ff */
[----:B------:R-:W-:-:S03]  /*0a00*/  @P0 IADD3 R3, PT, PT, R3, 0x2, RZ ;  /* 0x0000000203030810 */ /* 0x000fc60007ffe0ff */
[----:B------:R-:W1:Y:S01]  /*0a10*/  @P1 LDC.64 R22, c[0x0][0x390] ;  /* 0x0000e400ff161b82 */ /* 0x000e620000000a00 */
[----:B------:R-:W-:Y:S01]  /*0a20*/  @P1 IADD3 R35, PT, PT, R28, R3, RZ ;  /* 0x000000031c231210 */ /* 0x000fe20007ffe0ff */
[----:B0-----:R-:W-:-:S04]  /*0a30*/  @P0 IMAD.WIDE R32, R33, 0x4, R30 ;  /* 0x0000000421200825 */ /* 0x001fc800078e021e */
[----:B------:R-:W-:Y:S01]  /*0a40*/  @P0 IMAD.WIDE R30, R29, 0x4, R30 ;  /* 0x000000041d1e0825 */ /* 0x000fe200078e021e */
[----:B------:R-:W2:Y:S04]  /*0a50*/  @P0 LDG.E R36, desc[UR12][R32.64+0x4] ;  /* 0x0000040c20240981 */ /* 0x000ea8000c1e1900 */
[----:B------:R0:W3:Y:S01]  /*0a60*/  @P0 LDG.E R29, desc[UR12][R32.64] ;  /* 0x0000000c201d0981 */ /* 0x0000e2000c1e1900 */
[----:B-1----:R-:W-:-:S03]  /*0a70*/  @P1 IMAD.WIDE R34, R35, 0x4, R22 ;  /* 0x0000000423221825 */ /* 0x002fc600078e0216 */
[----:B------:R-:W2:Y:S04]  /*0a80*/  @P0 LDG.E R37, desc[UR12][R30.64+0x4] ;  /* 0x0000040c1e250981 */ /* 0x000ea8000c1e1900 */
[----:B------:R-:W4:Y:S01]  /*0a90*/  @P1 LDG.E R34, desc[UR12][R34.64] ;  /* 0x0000000c22221981 */ /* 0x000f22000c1e1900 */
[----:B0-----:R-:W-:-:S03]  /*0aa0*/  @P1 IADD3 R33, PT, PT, R8, R3, RZ ;  /* 0x0000000308211210 */ /* 0x001fc60007ffe0ff */
[----:B------:R-:W3:Y:S02]  /*0ab0*/  @P0 LDG.E R3, desc[UR12][R30.64] ;  /* 0x0000000c1e030981 */ /* 0x000ee4000c1e1900 */
[----:B------:R-:W-:-:S06]  /*0ac0*/  @P1 IMAD.WIDE R22, R33, 0x4, R22 ;  /* 0x0000000421161825 */ /* 0x000fcc00078e0216 */
[----:B------:R-:W4:Y:S01]  /*0ad0*/  @P1 LDG.E R23, desc[UR12][R22.64] ;  /* 0x0000000c16171981 */ /* 0x000f22000c1e1900 */
[----:B--2---:R-:W-:Y:S01]  /*0ae0*/  @P0 FADD R36, R36, -R37 ;  /* 0x8000002524240221 */ /* 0x004fe20000000000 */
[----:B---3--:R-:W-:-:S04]  /*0af0*/  @P0 FADD R3, R29, -R3 ;  /* 0x800000031d030221 */ /* 0x008fc80000000000 */
[----:B------:R-:W-:-:S04]  /*0b00*/  @P0 FFMA R3, R3, R3, R0 ;  /* 0x0000000303030223 */ /* 0x000fc80000000000 */
[----:B------:R-:W-:Y:S01]  /*0b10*/  @P0 FFMA R0, R36, R36, R3 ;  /* 0x0000002424000223 */ /* 0x000fe20000000003 */
[----:B----4-:R-:W-:-:S04]  /*0b20*/  @P1 FADD R3, R34, -R23 ;  /* 0x8000001722031221 */ /* 0x010fc80000000000 */
[----:B------:R-:W-:-:S07]  /*0b30*/  @P1 FFMA R0, R3, R3, R0 ;  /* 0x0000000303001223 */ /* 0x000fce0000000000 */
.L_x_51:
[----:B------:R-:W0:Y:S01]  /*0b40*/  MUFU.RCP R22, R15 ;  /* 0x0000000f00167308 */ /* 0x000e220000001000 */
[----:B------:R-:W-:Y:S01]  /*0b50*/  FMUL R0, R0, -0.5 ;  /* 0xbf00000000007820 */ /* 0x000fe20000400000 */
[----:B------:R-:W-:Y:S06]  /*0b60*/  BSSY.RECONVERGENT B5, `(.L_x_53) ;  /* 0x000000c000057945 */ /* 0x000fec0003800200 */
        /* <DEDUP_REMOVED lines=9> */
[----:B------:R-:W-:Y:S05]  /*0c00*/  CALL.REL.NOINC `($__internal_1_$__cuda_sm3x_div_rn_noftz_f32_slowpath) ;  /* 0x0000002000587944 */ /* 0x000fea0003c00000 */
[----:B------:R-:W-:-:S07]  /*0c10*/  MOV R23, R0 ;  /* 0x0000000000177202 */ /* 0x000fce0000000f00 */
.L_x_54:
[----:B------:R-:W-:Y:S05]  /*0c20*/  BSYNC.RECONVERGENT B5 ;  /* 0x0000000000057941 */ /* 0x000fea0003800200 */
.L_x_53:
[----:B------:R-:W0:Y:S01]  /*0c30*/  LDC R31, c[0x0][0x3b8] ;  /* 0x0000ee00ff1f7b82 */ /* 0x000e220000000800 */
[----:B------:R-:W-:Y:S01]  /*0c40*/  IADD3 R3, PT, PT, -R7, R27, RZ ;  /* 0x0000001b07037210 */ /* 0x000fe20007ffe1ff */
[----:B------:R-:W-:Y:S04]  /*0c50*/  BSSY.RECONVERGENT B5, `(.L_x_55) ;  /* 0x0000011000057945 */ /* 0x000fe80003800200 */
[----:B------:R-:W-:-:S05]  /*0c60*/  IMAD R3, R3, R3, R26 ;  /* 0x0000000303037224 */ /* 0x000fca00078e021a */
[----:B------:R-:W-:-:S05]  /*0c70*/  I2FP.F32.U32 R0, R3 ;  /* 0x0000000300007245 */ /* 0x000fca0000201000 */
[----:B------:R-:W-:Y:S01]  /*0c80*/  FMUL R0, R0, -0.5 ;  /* 0xbf00000000007820 */ /* 0x000fe20000400000 */
[----:B0-----:R-:W0:Y:S08]  /*0c90*/  MUFU.RCP R22, R31 ;  /* 0x0000001f00167308 */ /* 0x001e300000001000 */
[----:B------:R-:W1:Y:S01]  /*0ca0*/  FCHK P0, R0, R31 ;  /* 0x0000001f00007302 */ /* 0x000e620000000000 */
[----:B0-----:R-:W-:-:S04]  /*0cb0*/  FFMA R3, R22, -R31, 1 ;  /* 0x3f80000016037423 */ /* 0x001fc8000000081f */
[----:B------:R-:W-:-:S04]  /*0cc0*/  FFMA R3, R22, R3, R22 ;  /* 0x0000000316037223 */ /* 0x000fc80000000016 */
[----:B------:R-:W-:-:S04]  /*0cd0*/  FFMA R22, R0, R3, RZ ;  /* 0x0000000300167223 */ /* 0x000fc800000000ff */
[----:B------:R-:W-:-:S04]  /*0ce0*/  FFMA R29, R22, -R31, R0 ;  /* 0x8000001f161d7223 */ /* 0x000fc80000000000 */
[----:B------:R-:W-:Y:S01]  /*0cf0*/  FFMA R3, R3, R29, R22 ;  /* 0x0000001d03037223 */ /* 0x000fe20000000016 */
[----:B-1----:R-:W-:Y:S06]  /*0d00*/  @!P0 BRA `(.L_x_56) ;  /* 0x0000000000148947 */ /* 0x002fec0003800000 */
[----:B------:R-:W0:Y:S01]  /*0d10*/  LDCU UR4, c[0x0][0x3b8] ;  /* 0x00007700ff0477ac */ /* 0x000e220008000800 */
[----:B------:R-:W-:Y:S02]  /*0d20*/  MOV R30, 0xd50 ;  /* 0x00000d50001e7802 */ /* 0x000fe40000000f00 */
[----:B0-----:R-:W-:-:S07]  /*0d30*/  MOV R3, UR4 ;  /* 0x0000000400037c02 */ /* 0x001fce0008000f00 */
[----:B------:R-:W-:Y:S05]  /*0d40*/  CALL.REL.NOINC `($__internal_1_$__cuda_sm3x_div_rn_noftz_f32_slowpath) ;  /* 0x0000002000087944 */ /* 0x000fea0003c00000 */
[----:B------:R-:W-:-:S07]  /*0d50*/  MOV R3, R0 ;  /* 0x0000000000037202 */ /* 0x000fce0000000f00 */
.L_x_56:
[----:B------:R-:W-:Y:S05]  /*0d60*/  BSYNC.RECONVERGENT B5 ;  /* 0x0000000000057941 */ /* 0x000fea0003800200 */
.L_x_55:
[----:B------:R-:W-:Y:S01]  /*0d70*/  FMUL R22, R3, 1.4426950216293334961 ;  /* 0x3fb8aa3b03167820 */ /* 0x000fe20000400000 */
[----:B------:R-:W-:Y:S01]  /*0d80*/  FMUL R23, R23, 1.4426950216293334961 ;  /* 0x3fb8aa3b17177820 */ /* 0x000fe20000400000 */
[----:B------:R-:W-:-:S03]  /*0d90*/  HFMA2 R3, -RZ, RZ, 0, 0 ;  /* 0x00000000ff037431 */ /* 0x000fc600000001ff */
[----:B------:R-:W-:Y:S02]  /*0da0*/  FSETP.GEU.AND P0, PT, R22, -126, PT ;  /* 0xc2fc00001600780b */ /* 0x000fe40003f0e000 */
[----:B------:R-:W-:-:S11]  /*0db0*/  FSETP.GEU.AND P1, PT, R23, -126, PT ;  /* 0xc2fc00001700780b */ /* 0x000fd60003f2e000 */
[----:B------:R-:W-:Y:S02]  /*0dc0*/  @!P0 FMUL R22, R22, 0.5 ;  /* 0x3f00000016168820 */ /* 0x000fe40000400000 */
[----:B------:R-:W-:Y:S02]  /*0dd0*/  @!P1 FMUL R23, R23, 0.5 ;  /* 0x3f00000017179820 */ /* 0x000fe40000400000 */
[----:B------:R-:W0:Y:S08]  /*0de0*/  MUFU.EX2 R0, R22 ;  /* 0x0000001600007308 */ /* 0x000e300000000800 */
[----:B------:R-:W1:Y:S01]  /*0df0*/  MUFU.EX2 R29, R23 ;  /* 0x00000017001d7308 */ /* 0x000e620000000800 */
[----:B0-----:R-:W-:Y:S01]  /*0e00*/  @!P0 FMUL R0, R0, R0 ;  /* 0x0000000000008220 */ /* 0x001fe20000400000 */
[----:B-1----:R-:W-:-:S04]  /*0e10*/  @!P1 FMUL R29, R29, R29 ;  /* 0x0000001d1d1d9220 */ /* 0x002fc80000400000 */
[----:B------:R-:W-:Y:S01]  /*0e20*/  FMUL R0, R0, R29 ;  /* 0x0000001d00007220 */ /* 0x000fe20000400000 */
[----:B------:R-:W-:Y:S06]  /*0e30*/  @!P2 BRA `(.L_x_57) ;  /* 0x000000040014a947 */ /* 0x000fec0003800000 */
[----:B------:R-:W-:-:S05]  /*0e40*/  UMOV UR4, URZ ;  /* 0x000000ff00047c82 */ /* 0x000fca0008000000 */
.L_x_58:
[----:B0-----:R-:W0:Y:S01]  /*0e50*/  LDC.64 R32, c[0x0][0x390] ;  /* 0x0000e400ff207b82 */ /* 0x001e220000000a00 */
[----:B------:R-:W-:Y:S02]  /*0e60*/  IADD3 R23, PT, PT, R28, UR4, RZ ;  /* 0x000000041c177c10 */ /* 0x000fe4000fffe0ff */
[----:B------:R-:W-:-:S05]  /*0e70*/  IADD3 R3, PT, PT, R8, UR4, RZ ;  /* 0x0000000408037c10 */ /* 0x000fca000fffe0ff */
[----:B------:R-:W1:Y:S01]  /*0e80*/  LDC.64 R30, c[0x0][0x380] ;  /* 0x0000e000ff1e7b82 */ /* 0x000e620000000a00 */
[----:B0-----:R-:W-:-:S07]  /*0e90*/  IMAD.WIDE R32, R23, 0x4, R32 ;  /* 0x0000000417207825 */ /* 0x001fce00078e0220 */
[----:B------:R-:W0:Y:S01]  /*0ea0*/  LDC.64 R22, c[0x0][0x388] ;  /* 0x0000e200ff167b82 */ /* 0x000e220000000a00 */
[----:B------:R-:W2:Y:S01]  /*0eb0*/  LDG.E R29, desc[UR12][R32.64] ;  /* 0x0000000c201d7981 */ /* 0x000ea2000c1e1900 */
[----:B-1----:R-:W-:-:S05]  /*0ec0*/  IMAD.WIDE R30, R3, 0x4, R30 ;  /* 0x00000004031e7825 */ /* 0x002fca00078e021e */
[----:B------:R-:W2:Y:S01]  /*0ed0*/  LDG.E R35, desc[UR12][R30.64] ;  /* 0x0000000c1e237981 */ /* 0x000ea2000c1e1900 */
[----:B0-----:R-:W-:-:S04]  /*0ee0*/  IMAD.WIDE R22, R3, 0x4, R22 ;  /* 0x0000000403167825 */ /* 0x001fc800078e0216 */
[----:B--2---:R-:W-:-:S05]  /*0ef0*/  FFMA R29, R0, R29, R35 ;  /* 0x0000001d001d7223 */ /* 0x004fca0000000023 */
[----:B------:R0:W-:Y:S04]  /*0f00*/  STG.E desc[UR12][R30.64], R29 ;  /* 0x0000001d1e007986 */ /* 0x0001e8000c10190c */
[----:B------:R-:W2:Y:S02]  /*0f10*/  LDG.E R3, desc[UR12][R22.64] ;  /* 0x0000000c16037981 */ /* 0x000ea4000c1e1900 */
[----:B--2---:R-:W-:-:S05]  /*0f20*/  FADD R3, R0, R3 ;  /* 0x0000000300037221 */ /* 0x004fca0000000000 */
[----:B------:R1:W-:Y:S04]  /*0f30*/  STG.E desc[UR12][R22.64], R3 ;  /* 0x0000000316007986 */ /* 0x0003e8000c10190c */
[----:B------:R-:W2:Y:S04]  /*0f40*/  LDG.E R35, desc[UR12][R32.64+0x4] ;  /* 0x0000040c20237981 */ /* 0x000ea8000c1e1900 */
[----:B------:R-:W2:Y:S02]  /*0f50*/  LDG.E R37, desc[UR12][R30.64+0x4] ;  /* 0x0000040c1e257981 */ /* 0x000ea4000c1e1900 */
[----:B--2---:R-:W-:-:S05]  /*0f60*/  FFMA R35, R0, R35, R37 ;  /* 0x0000002300237223 */ /* 0x004fca0000000025 */
[----:B------:R2:W-:Y:S04]  /*0f70*/  STG.E desc[UR12][R30.64+0x4], R35 ;  /* 0x000004231e007986 */ /* 0x0005e8000c10190c */
[----:B------:R-:W3:Y:S02]  /*0f80*/  LDG.E R37, desc[UR12][R22.64+0x4] ;  /* 0x0000040c16257981 */ /* 0x000ee4000c1e1900 */
[----:B---3--:R-:W-:-:S05]  /*0f90*/  FADD R37, R0, R37 ;  /* 0x0000002500257221 */ /* 0x008fca0000000000 */
[----:B------:R3:W-:Y:S04]  /*0fa0*/  STG.E desc[UR12][R22.64+0x4], R37 ;  /* 0x0000042516007986 */ /* 0x0007e8000c10190c */
[----:B0-----:R-:W4:Y:S04]  /*0fb0*/  LDG.E R29, desc[UR12][R32.64+0x8] ;  /* 0x0000080c201d7981 */ /* 0x001f28000c1e1900 */
[----:B------:R-:W4:Y:S02]  /*0fc0*/  LDG.E R34, desc[UR12][R30.64+0x8] ;  /* 0x0000080c1e227981 */ /* 0x000f24000c1e1900 */
[----:B----4-:R-:W-:-:S05]  /*0fd0*/  FFMA R29, R0, R29, R34 ;  /* 0x0000001d001d7223 */ /* 0x010fca0000000022 */
[----:B------:R0:W-:Y:S04]  /*0fe0*/  STG.E desc[UR12][R30.64+0x8], R29 ;  /* 0x0000081d1e007986 */ /* 0x0001e8000c10190c */
[----:B-1----:R-:W4:Y:S02]  /*0ff0*/  LDG.E R3, desc[UR12][R22.64+0x8] ;  /* 0x0000080c16037981 */ /* 0x002f24000c1e1900 */
[----:B----4-:R-:W-:-:S05]  /*1000*/  FADD R3, R0, R3 ;  /* 0x0000000300037221 */ /* 0x010fca0000000000 */
[----:B------:R1:W-:Y:S04]  /*1010*/  STG.E desc[UR12][R22.64+0x8], R3 ;  /* 0x0000080316007986 */ /* 0x0003e8000c10190c */
[----:B--2---:R-:W2:Y:S04]  /*1020*/  LDG.E R35, desc[UR12][R32.64+0xc] ;  /* 0x00000c0c20237981 */ /* 0x004ea8000c1e1900 */
[----:B------:R-:W2:Y:S02]  /*1030*/  LDG.E R34, desc[UR12][R30.64+0xc] ;  /* 0x00000c0c1e227981 */ /* 0x000ea4000c1e1900 */
[----:B--2---:R-:W-:-:S05]  /*1040*/  FFMA R35, R0, R35, R34 ;  /* 0x0000002300237223 */ /* 0x004fca0000000022 */
[----:B------:R2:W-:Y:S04]  /*1050*/  STG.E desc[UR12][R30.64+0xc], R35 ;  /* 0x00000c231e007986 */ /* 0x0005e8000c10190c */
[----:B---3--:R-:W3:Y:S02]  /*1060*/  LDG.E R37, desc[UR12][R22.64+0xc] ;  /* 0x00000c0c16257981 */ /* 0x008ee4000c1e1900 */
        /* <DEDUP_REMOVED lines=27> */
[----:B---3--:R-:W2:Y:S01]  /*1220*/  LDG.E R37, desc[UR12][R22.64+0x1c] ;  /* 0x00001c0c16257981 */ /* 0x008ea2000c1e1900 */
[----:B------:R-:W-:-:S06]  /*1230*/  UIADD3 UR4, UPT, UPT, UR4, 0x8, URZ ;  /* 0x0000000804047890 */ /* 0x000fcc000fffe0ff */
[----:B------:R-:W-:Y:S01]  /*1240*/  ISETP.NE.AND P0, PT, R13, UR4, PT ;  /* 0x000000040d007c0c */ /* 0x000fe2000bf05270 */
[----:B--2---:R-:W-:-:S05]  /*1250*/  FADD R37, R0, R37 ;  /* 0x0000002500257221 */ /* 0x004fca0000000000 */
[----:B------:R0:W-:Y:S07]  /*1260*/  STG.E desc[UR12][R22.64+0x1c], R37 ;  /* 0x00001c2516007986 */ /* 0x0001ee000c10190c */
[----:B------:R-:W-:Y:S05]  /*1270*/  @P0 BRA `(.L_x_58) ;  /* 0xfffffff800f40947 */ /* 0x000fea000383ffff */
[----:B0-----:R-:W-:-:S07]  /*1280*/  MOV R3, R13 ;  /* 0x0000000d00037202 */ /* 0x001fce0000000f00 */
.L_x_57:
[----:B------:R-:W-:Y:S05]  /*1290*/  @!P3 BRA `(.L_x_59) ;  /* 0x00000004004cb947 */ /* 0x000fea0003800000 */
[----:B------:R-:W-:Y:S02]  /*12a0*/  ISETP.GE.U32.AND P0, PT, R20, 0x3, PT ;  /* 0x000000031400780c */ /* 0x000fe40003f06070 */
[----:B------:R-:W-:-:S11]  /*12b0*/  ISETP.NE.AND P1, PT, R12, RZ, PT ;  /* 0x000000ff0c00720c */ /* 0x000fd60003f25270 */
[----:B------:R-:W-:Y:S05]  /*12c0*/  @!P0 BRA `(.L_x_60) ;  /* 0x0000000000948947 */ /* 0x000fea0003800000 */
[----:B------:R-:W0:Y:S01]  /*12d0*/  LDC.64 R32, c[0x0][0x390] ;  /* 0x0000e400ff207b82 */ /* 0x000e220000000a00 */
[-C--:B------:R-:W-:Y:S02]  /*12e0*/  IADD3 R23, PT, PT, R28, R3.reuse, RZ ;  /* 0x000000031c177210 */ /* 0x080fe40007ffe0ff */
[----:B------:R-:W-:-:S05]  /*12f0*/  IADD3 R29, PT, PT, R8, R3, RZ ;  /* 0x00000003081d7210 */ /* 0x000fca0007ffe0ff */
[----:B------:R-:W1:Y:S01]  /*1300*/  LDC.64 R30, c[0x0][0x380] ;  /* 0x0000e000ff1e7b82 */ /* 0x000e620000000a00 */
[----:B0-----:R-:W-:-:S05]  /*1310*/  IMAD.WIDE R32, R23, 0x4, R32 ;  /* 0x0000000417207825 */ /* 0x001fca00078e0220 */
[----:B------:R-:W2:Y:S01]  /*1320*/  LDG.E R23, desc[UR12][R32.64] ;  /* 0x0000000c20177981 */ /* 0x000ea2000c1e1900 */
[----:B-1----:R-:W-:-:S05]  /*1330*/  IMAD.WIDE R30, R29, 0x4, R30 ;  /* 0x000000041d1e7825 */ /* 0x002fca00078e021e */
[----:B------:R-:W2:Y:S02]  /*1340*/  LDG.E R35, desc[UR12][R30.64] ;  /* 0x0000000c1e237981 */ /* 0x000ea4000c1e1900 */
[----:B--2---:R-:W-:Y:S02]  /*1350*/  FFMA R35, R0, R23, R35 ;  /* 0x0000001700237223 */ /* 0x004fe40000000023 */
[----:B------:R-:W0:Y:S03]  /*1360*/  LDC.64 R22, c[0x0][0x388] ;  /* 0x0000e200ff167b82 */ /* 0x000e260000000a00 */
[----:B------:R1:W-:Y:S01]  /*1370*/  STG.E desc[UR12][R30.64], R35 ;  /* 0x000000231e007986 */ /* 0x0003e2000c10190c */
[----:B0-----:R-:W-:-:S05]  /*1380*/  IMAD.WIDE R22, R29, 0x4, R22 ;  /* 0x000000041d167825 */ /* 0x001fca00078e0216 */
        /* <DEDUP_REMOVED lines=10> */
[----:B-1----:R-:W4:Y:S04]  /*1430*/  LDG.E R35, desc[UR12][R32.64+0x8] ;  /* 0x0000080c20237981 */ /* 0x002f28000c1e1900 */
[----:B------:R-:W4:Y:S02]  /*1440*/  LDG.E R36, desc[UR12][R30.64+0x8] ;  /* 0x0000080c1e247981 */ /* 0x000f24000c1e1900 */
[----:B----4-:R-:W-:-:S05]  /*1450*/  FFMA R35, R0, R35, R36 ;  /* 0x0000002300237223 */ /* 0x010fca0000000024 */
[----:B------:R1:W-:Y:S04]  /*1460*/  STG.E desc[UR12][R30.64+0x8], R35 ;  /* 0x000008231e007986 */ /* 0x0003e8000c10190c */
[----:B0-----:R-:W4:Y:S02]  /*1470*/  LDG.E R29, desc[UR12][R22.64+0x8] ;  /* 0x0000080c161d7981 */ /* 0x001f24000c1e1900 */
[----:B----4-:R-:W-:-:S05]  /*1480*/  FADD R29, R0, R29 ;  /* 0x0000001d001d7221 */ /* 0x010fca0000000000 */
[----:B------:R1:W-:Y:S04]  /*1490*/  STG.E desc[UR12][R22.64+0x8], R29 ;  /* 0x0000081d16007986 */ /* 0x0003e8000c10190c */
[----:B--2---:R-:W2:Y:S04]  /*14a0*/  LDG.E R37, desc[UR12][R32.64+0xc] ;  /* 0x00000c0c20257981 */ /* 0x004ea8000c1e1900 */
[----:B------:R-:W2:Y:S02]  /*14b0*/  LDG.E R36, desc[UR12][R30.64+0xc] ;  /* 0x00000c0c1e247981 */ /* 0x000ea4000c1e1900 */
[----:B--2---:R-:W-:-:S05]  /*14c0*/  FFMA R37, R0, R37, R36 ;  /* 0x0000002500257223 */ /* 0x004fca0000000024 */
[----:B------:R1:W-:Y:S04]  /*14d0*/  STG.E desc[UR12][R30.64+0xc], R37 ;  /* 0x00000c251e007986 */ /* 0x0003e8000c10190c */
[----:B---3--:R-:W2:Y:S01]  /*14e0*/  LDG.E R34, desc[UR12][R22.64+0xc] ;  /* 0x00000c0c16227981 */ /* 0x008ea2000c1e1900 */
[----:B------:R-:W-:Y:S01]  /*14f0*/  IADD3 R3, PT, PT, R3, 0x4, RZ ;  /* 0x0000000403037810 */ /* 0x000fe20007ffe0ff */
[----:B--2---:R-:W-:-:S05]  /*1500*/  FADD R34, R0, R34 ;  /* 0x0000002200227221 */ /* 0x004fca0000000000 */
[----:B------:R1:W-:Y:S02]  /*1510*/  STG.E desc[UR12][R22.64+0xc], R34 ;  /* 0x00000c2216007986 */ /* 0x0003e4000c10190c */
.L_x_60:
[----:B------:R-:W-:Y:S05]  /*1520*/  @!P1 BRA `(.L_x_59) ;  /* 0x0000000000a89947 */ /* 0x000fea0003800000 */
[----:B------:R-:W-:Y:S02]  /*1530*/  ISETP.NE.AND P0, PT, R12, 0x1, PT ;  /* 0x000000010c00780c */ /* 0x000fe40003f05270 */
[----:B------:R-:W-:-:S11]  /*1540*/  ISETP.NE.AND P1, PT, R14, RZ, PT ;  /* 0x000000ff0e00720c */ /* 0x000fd60003f25270 */
[----:B------:R-:W-:Y:S05]  /*1550*/  @!P0 BRA `(.L_x_61) ;  /* 0x00000000005c8947 */ /* 0x000fea0003800000 */
[----:B------:R-:W0:Y:S01]  /*1560*/  LDC.64 R32, c[0x0][0x390] ;  /* 0x0000e400ff207b82 */ /* 0x000e220000000a00 */
[-C--:B-1----:R-:W-:Y:S02]  /*1570*/  IADD3 R23, PT, PT, R28, R3.reuse, RZ ;  /* 0x000000031c177210 */ /* 0x082fe40007ffe0ff */
        /* <DEDUP_REMOVED lines=10> */
[----:B------:R-:W3:Y:S02]  /*1620*/  LDG.E R29, desc[UR12][R22.64] ;  /* 0x0000000c161d7981 */ /* 0x000ee4000c1e1900 */
[----:B---3--:R-:W-:-:S05]  /*1630*/  FADD R29, R0, R29 ;  /* 0x0000001d001d7221 */ /* 0x008fca0000000000 */
[----:B------:R2:W-:Y:S04]  /*1640*/  STG.E desc[UR12][R22.64], R29 ;  /* 0x0000001d16007986 */ /* 0x0005e8000c10190c */
[----:B------:R-:W3:Y:S04]  /*1650*/  LDG.E R37, desc[UR12][R32.64+0x4] ;  /* 0x0000040c20257981 */ /* 0x000ee8000c1e1900 */
[----:B------:R-:W3:Y:S02]  /*1660*/  LDG.E R34, desc[UR12][R30.64+0x4] ;  /* 0x0000040c1e227981 */ /* 0x000ee4000c1e1900 */
[----:B---3--:R-:W-:-:S05]  /*1670*/  FFMA R37, R0, R37, R34 ;  /* 0x0000002500257223 */ /* 0x008fca0000000022 */
[----:B------:R2:W-:Y:S04]  /*1680*/  STG.E desc[UR12][R30.64+0x4], R37 ;  /* 0x000004251e007986 */ /* 0x0005e8000c10190c */
[----:B------:R-:W3:Y:S01]  /*1690*/  LDG.E R34, desc[UR12][R22.64+0x4] ;  /* 0x0000040c16227981 */ /* 0x000ee2000c1e1900 */
[----:B------:R-:W-:Y:S01]  /*16a0*/  IADD3 R3, PT, PT, R3, 0x2, RZ ;  /* 0x0000000203037810 */ /* 0x000fe20007ffe0ff */
[----:B---3--:R-:W-:-:S05]  /*16b0*/  FADD R34, R0, R34 ;  /* 0x0000002200227221 */ /* 0x008fca0000000000 */
[----:B------:R2:W-:Y:S02]  /*16c0*/  STG.E desc[UR12][R22.64+0x4], R34 ;  /* 0x0000042216007986 */ /* 0x0005e4000c10190c */
.L_x_61:
[----:B------:R-:W-:Y:S05]  /*16d0*/  @!P1 BRA `(.L_x_59) ;  /* 0x00000000003c9947 */ /* 0x000fea0003800000 */
[----:B-12---:R-:W0:Y:S01]  /*16e0*/  LDC.64 R30, c[0x0][0x390] ;  /* 0x0000e400ff1e7b82 */ /* 0x006e220000000a00 */
[-C--:B------:R-:W-:Y:S02]  /*16f0*/  IADD3 R29, PT, PT, R28, R3.reuse, RZ ;  /* 0x000000031c1d7210 */ /* 0x080fe40007ffe0ff */
[----:B------:R-:W-:-:S05]  /*1700*/  IADD3 R3, PT, PT, R8, R3, RZ ;  /* 0x0000000308037210 */ /* 0x000fca0007ffe0ff */
        /* <DEDUP_REMOVED lines=11> */
[----:B------:R0:W-:Y:S02]  /*17c0*/  STG.E desc[UR12][R28.64], R3 ;  /* 0x000000031c007986 */ /* 0x0001e4000c10190c */
.L_x_59:
[----:B------:R-:W-:-:S04]  /*17d0*/  IADD3 R27, PT, PT, R27, 0x1, RZ ;  /* 0x000000011b1b7810 */ /* 0x000fc80007ffe0ff */
[----:B------:R-:W-:-:S13]  /*17e0*/  ISETP.GE.AND P0, PT, R27, R2, PT ;  /* 0x000000021b00720c */ /* 0x000fda0003f06270 */
[----:B------:R-:W-:Y:S05]  /*17f0*/  @!P0 BRA `(.L_x_62) ;  /* 0xffffffec00308947 */ /* 0x000fea000383ffff */
.L_x_48:
[----:B------:R-:W-:Y:S05]  /*1800*/  BSYNC.RECONVERGENT B4 ;  /* 0x0000000000047941 */ /* 0x000fea0003800200 */
.L_x_47:
[----:B------:R-:W-:-:S04]  /*1810*/  IADD3 R25, PT, PT, R25, 0x1, RZ ;  /* 0x0000000119197810 */ /* 0x000fc80007ffe0ff */
[----:B------:R-:W-:-:S13]  /*1820*/  ISETP.GE.AND P0, PT, R25, R17, PT ;  /* 0x000000111900720c */ /* 0x000fda0003f06270 */
[----:B------:R-:W-:Y:S05]  /*1830*/  @!P0 BRA `(.L_x_63) ;  /* 0xffffffe800f88947 */ /* 0x000fea000383ffff */
.L_x_46:
[----:B------:R-:W-:Y:S05]  /*1840*/  BSYNC.RECONVERGENT B3 ;  /* 0x0000000000037941 */ /* 0x000fea0003800200 */
.L_x_45:
[----:B------:R-:W-:-:S04]  /*1850*/  IADD3 R10, PT, PT, R10, 0x1, RZ ;  /* 0x000000010a0a7810 */ /* 0x000fc80007ffe0ff */
[----:B------:R-:W-:-:S13]  /*1860*/  ISETP.GE.AND P0, PT, R10, R16, PT ;  /* 0x000000100a00720c */ /* 0x000fda0003f06270 */
[----:B------:R-:W-:Y:S05]  /*1870*/  @!P0 BRA `(.L_x_64) ;  /* 0xffffffe800d88947 */ /* 0x000fea000383ffff */
.L_x_44:
[----:B------:R-:W-:Y:S05]  /*1880*/  BSYNC.RECONVERGENT B2 ;  /* 0x0000000000027941 */ /* 0x000fea0003800200 */
.L_x_43:
[----:B------:R-:W3:Y:S02]  /*1890*/  LDC R0, c[0x0][0x3a4] ;  /* 0x0000e900ff007b82 */ /* 0x000ee40000000800 */
[----:B---3--:R-:W-:-:S13]  /*18a0*/  ISETP.GE.AND P0, PT, R0, 0x1, PT ;  /* 0x000000010000780c */ /* 0x008fda0003f06270 */
[----:B------:R-:W-:Y:S05]  /*18b0*/  @!P0 EXIT ;  /* 0x000000000000894d */ /* 0x000fea0003800000 */
[C---:B------:R-:W-:Y:S01]  /*18c0*/  ISETP.GE.U32.AND P0, PT, R0.reuse, 0x8, PT ;  /* 0x000000080000780c */ /* 0x040fe20003f06070 */
[----:B------:R-:W-:Y:S01]  /*18d0*/  HFMA2 R7, -RZ, RZ, 0, 0 ;  /* 0x00000000ff077431 */ /* 0x000fe200000001ff */
[----:B------:R-:W-:-:S11]  /*18e0*/  LOP3.LUT R2, R0, 0x7, RZ, 0xc0, !PT ;  /* 0x0000000700027812 */ /* 0x000fd600078ec0ff */
[----:B------:R-:W-:Y:S05]  /*18f0*/  @!P0 BRA `(.L_x_65) ;  /* 0x00000008008c8947 */ /* 0x000fea0003800000 */
[----:B------:R-:W3:Y:S01]  /*1900*/  LDCU.128 UR8, c[0x0][0x380] ;  /* 0x00007000ff0877ac */ /* 0x000ee20008000c00 */
[----:B------:R-:W-:Y:S02]  /*1910*/  LOP3.LUT R7, R0, 0x7ffffff8, RZ, 0xc0, !PT ;  /* 0x7ffffff800077812 */ /* 0x000fe400078ec0ff */
[----:B------:R-:W-:Y:S01]  /*1920*/  MOV R6, R8 ;  /* 0x0000000800067202 */ /* 0x000fe20000000f00 */
[----:B------:R-:W4:Y:S02]  /*1930*/  LDCU UR14, c[0x0][0x3bc] ;  /* 0x00007780ff0e77ac */ /* 0x000f240008000800 */
[----:B------:R-:W-:Y:S01]  /*1940*/  IMAD.MOV R9, RZ, RZ, -R7 ;  /* 0x000000ffff097224 */ /* 0x000fe200078e0a07 */
[----:B---3--:R-:W-:Y:S02]  /*1950*/  UIADD3 UR6, UP0, UPT, UR8, 0x10, URZ ;  /* 0x0000001008067890 */ /* 0x008fe4000ff1e0ff */
[----:B------:R-:W-:Y:S02]  /*1960*/  UIADD3 UR4, UP1, UPT, UR10, 0x10, URZ ;  /* 0x000000100a047890 */ /* 0x000fe4000ff3e0ff */
[----:B------:R-:W-:-:S02]  /*1970*/  UIADD3.X UR7, UPT, UPT, URZ, UR9, URZ, UP0, !UPT ;  /* 0x00000009ff077290 */ /* 0x000fc400087fe4ff */
[----:B----4-:R-:W-:-:S12]  /*1980*/  UIADD3.X UR5, UPT, UPT, URZ, UR11, URZ, UP1, !UPT ;  /* 0x0000000bff057290 */ /* 0x010fd80008ffe4ff */
.L_x_82:
[----:B------:R-:W-:Y:S02]  /*1990*/  MOV R4, UR4 ;  /* 0x0000000400047c02 */ /* 0x000fe40008000f00 */
[----:B------:R-:W-:-:S03]  /*19a0*/  MOV R5, UR5 ;  /* 0x0000000500057c02 */ /* 0x000fc60008000f00 */
[----:B------:R-:W-:-:S05]  /*19b0*/  IMAD.WIDE R4, R6, 0x4, R4 ;  /* 0x0000000406047825 */ /* 0x000fca00078e0204 */
[----:B0--3--:R-:W3:Y:S01]  /*19c0*/  LDG.E R3, desc[UR12][R4.64+-0x10] ;  /* 0xfffff00c04037981 */ /* 0x009ee2000c1e1900 */
[----:B------:R-:W-:Y:S02]  /*19d0*/  MOV R10, UR6 ;  /* 0x00000006000a7c02 */ /* 0x000fe40008000f00 */
[----:B------:R-:W-:-:S03]  /*19e0*/  MOV R11, UR7 ;  /* 0x00000007000b7c02 */ /* 0x000fc60008000f00 */
[----:B------:R-:W-:-:S05]  /*19f0*/  IMAD.WIDE R10, R6, 0x4, R10 ;  /* 0x00000004060a7825 */ /* 0x000fca00078e020a */
[----:B------:R-:W4:Y:S01]  /*1a00*/  LDG.E R0, desc[UR12][R10.64+-0x10] ;  /* 0xfffff00c0a007981 */ /* 0x000f22000c1e1900 */
[----:B------:R-:W-:Y:S01]  /*1a10*/  IADD3 R9, PT, PT, R9, 0x8, RZ ;  /* 0x0000000809097810 */ /* 0x000fe20007ffe0ff */
[----:B------:R-:W-:Y:S03]  /*1a20*/  BSSY.RECONVERGENT B2, `(.L_x_66) ;  /* 0x000000f000027945 */ /* 0x000fe60003800200 */
[----:B------:R-:W-:Y:S01]  /*1a30*/  ISETP.NE.AND P2, PT, R9, RZ, PT ;  /* 0x000000ff0900720c */ /* 0x000fe20003f45270 */
[----:B---3--:R-:W-:-:S04]  /*1a40*/  FADD R15, R3, UR14 ;  /* 0x0000000e030f7e21 */ /* 0x008fc80008000000 */
[----:B------:R-:W0:Y:S08]  /*1a50*/  MUFU.RCP R3, R15 ;  /* 0x0000000f00037308 */ /* 0x000e300000001000 */
[----:B----4-:R-:W3:Y:S01]  /*1a60*/  FCHK P0, R0, R15 ;  /* 0x0000000f00007302 */ /* 0x010ee20000000000 */
[----:B0-----:R-:W-:-:S04]  /*1a70*/  FFMA R12, -R15, R3, 1 ;  /* 0x3f8000000f0c7423 */ /* 0x001fc80000000103 */
[----:B------:R-:W-:-:S04]  /*1a80*/  FFMA R3, R3, R12, R3 ;  /* 0x0000000c03037223 */ /* 0x000fc80000000003 */
[----:B------:R-:W-:-:S04]  /*1a90*/  FFMA R12, R0, R3, RZ ;  /* 0x00000003000c7223 */ /* 0x000fc800000000ff */
[----:B------:R-:W-:-:S04]  /*1aa0*/  FFMA R13, -R15, R12, R0 ;  /* 0x0000000c0f0d7223 */ /* 0x000fc80000000100 */
[----:B------:R-:W-:Y:S01]  /*1ab0*/  FFMA R3, R3, R13, R12 ;  /* 0x0000000d03037223 */ /* 0x000fe2000000000c */
[----:B---3--:R-:W-:Y:S06]  /*1ac0*/  @!P0 BRA `(.L_x_67) ;  /* 0x0000000000108947 */ /* 0x008fec0003800000 */
[----:B------:R-:W-:Y:S02]  /*1ad0*/  MOV R3, R15 ;  /* 0x0000000f00037202 */ /* 0x000fe40000000f00 */
[----:B-12---:R-:W-:-:S07]  /*1ae0*/  MOV R30, 0x1b00 ;  /* 0x00001b00001e7802 */ /* 0x006fce0000000f00 */
[----:B------:R-:W-:Y:S05]  /*1af0*/  CALL.REL.NOINC `($__internal_1_$__cuda_sm3x_div_rn_noftz_f32_slowpath) ;  /* 0x00000010009c7944 */ /* 0x000fea0003c00000 */
[----:B------:R-:W-:-:S07]  /*1b00*/  MOV R3, R0 ;  /* 0x0000000000037202 */ /* 0x000fce0000000f00 */
.L_x_67:
[----:B------:R-:W-:Y:S05]  /*1b10*/  BSYNC.RECONVERGENT B2 ;  /* 0x0000000000027941 */ /* 0x000fea0003800200 */
.L_x_66:
[----:B------:R0:W-:Y:S04]  /*1b20*/  STG.E desc[UR12][R10.64+-0x10], R3 ;  /* 0xfffff0030a007986 */ /* 0x0001e8000c10190c */
[----:B------:R-:W3:Y:S04]  /*1b30*/  LDG.E R12, desc[UR12][R4.64+-0xc] ;  /* 0xfffff40c040c7981 */ /* 0x000ee8000c1e1900 */
[----:B------:R-:W4:Y:S01]  /*1b40*/  LDG.E R0, desc[UR12][R10.64+-0xc] ;  /* 0xfffff40c0a007981 */ /* 0x000f22000c1e1900 */
[----:B------:R-:W-:Y:S01]  /*1b50*/  BSSY.RECONVERGENT B2, `(.L_x_68) ;  /* 0x000000e000027945 */ /* 0x000fe20003800200 */
[----:B---3--:R-:W-:-:S04]  /*1b60*/  FADD R15, R12, UR14 ;  /* 0x0000000e0c0f7e21 */ /* 0x008fc80008000000 */
[----:B------:R-:W3:Y:S08]  /*1b70*/  MUFU.RCP R12, R15 ;  /* 0x0000000f000c7308 */ /* 0x000ef00000001000 */
[----:B----4-:R-:W4:Y:S01]  /*1b80*/  FCHK P0, R0, R15 ;  /* 0x0000000f00007302 */ /* 0x010f220000000000 */
[----:B---3--:R-:W-:-:S04]  /*1b90*/  FFMA R13, -R15, R12, 1 ;  /* 0x3f8000000f0d7423 */ /* 0x008fc8000000010c */
[----:B------:R-:W-:-:S04]  /*1ba0*/  FFMA R13, R12, R13, R12 ;  /* 0x0000000d0c0d7223 */ /* 0x000fc8000000000c */
[----:B------:R-:W-:-:S04]  /*1bb0*/  FFMA R12, R0, R13, RZ ;  /* 0x0000000d000c7223 */ /* 0x000fc800000000ff */
[----:B------:R-:W-:-:S04]  /*1bc0*/  FFMA R14, -R15, R12, R0 ;  /* 0x0000000c0f0e7223 */ /* 0x000fc80000000100 */
[----:B------:R-:W-:Y:S01]  /*1bd0*/  FFMA R13, R13, R14, R12 ;  /* 0x0000000e0d0d7223 */ /* 0x000fe2000000000c */
[----:B0---4-:R-:W-:Y:S06]  /*1be0*/  @!P0 BRA `(.L_x_69) ;  /* 0x0000000000108947 */ /* 0x011fec0003800000 */
[----:B------:R-:W-:Y:S02]  /*1bf0*/  MOV R3, R15 ;  /* 0x0000000f00037202 */ /* 0x000fe40000000f00 */
[----:B-12---:R-:W-:-:S07]  /*1c00*/  MOV R30, 0x1c20 ;  /* 0x00001c20001e7802 */ /* 0x006fce0000000f00 */
[----:B------:R-:W-:Y:S05]  /*1c10*/  CALL.REL.NOINC `($__internal_1_$__cuda_sm3x_div_rn_noftz_f32_slowpath) ;  /* 0x0000001000547944 */ /* 0x000fea0003c00000 */
[----:B------:R-:W-:-:S07]  /*1c20*/  MOV R13, R0 ;  /* 0x00000000000d7202 */ /* 0x000fce0000000f00 */
.L_x_69:
[----:B------:R-:W-:Y:S05]  /*1c30*/  BSYNC.RECONVERGENT B2 ;  /* 0x0000000000027941 */ /* 0x000fea0003800200 */
.L_x_68:
        /* <DEDUP_REMOVED lines=17> */
.L_x_71:
[----:B------:R-:W-:Y:S05]  /*1d50*/  BSYNC.RECONVERGENT B2 ;  /* 0x0000000000027941 */ /* 0x000fea0003800200 */
.L_x_70:
        /* <DEDUP_REMOVED lines=17> */
.L_x_73:
[----:B------:R-:W-:Y:S05]  /*1e70*/  BSYNC.RECONVERGENT B2 ;  /* 0x0000000000027941 */ /* 0x000fea0003800200 */
.L_x_72:
        /* <DEDUP_REMOVED lines=17> */
.L_x_75:
[----:B------:R-:W-:Y:S05]  /*1f90*/  BSYNC.RECONVERGENT B2 ;  /* 0x0000000000027941 */ /* 0x000fea0003800200 */
.L_x_74:
        /* <DEDUP_REMOVED lines=17> */
.L_x_77:
[----:B------:R-:W-:Y:S05]  /*20b0*/  BSYNC.RECONVERGENT B2 ;  /* 0x0000000000027941 */ /* 0x000fea0003800200 */
.L_x_76:
        /* <DEDUP_REMOVED lines=17> */
.L_x_79:
[----:B------:R-:W-:Y:S05]  /*21d0*/  BSYNC.RECONVERGENT B2 ;  /* 0x0000000000027941 */ /* 0x000fea0003800200 */
.L_x_78:
        /* <DEDUP_REMOVED lines=17> */
.L_x_81:
[----:B------:R-:W-:Y:S05]  /*22f0*/  BSYNC.RECONVERGENT B2 ;  /* 0x0000000000027941 */ /* 0x000fea0003800200 */
.L_x_80:
[----:B------:R3:W-:Y:S01]  /*2300*/  STG.E desc[UR12][R10.64+0xc], R13 ;  /* 0x00000c0d0a007986 */ /* 0x0007e2000c10190c */
[----:B------:R-:W-:Y:S01]  /*2310*/  IADD3 R6, PT, PT, R6, 0x8, RZ ;  /* 0x0000000806067810 */ /* 0x000fe20007ffe0ff */
[----:B------:R-:W-:Y:S06]  /*2320*/  @P2 BRA `(.L_x_82) ;  /* 0xfffffff400982947 */ /* 0x000fec000383ffff */
.L_x_65:
[----:B------:R-:W-:-:S13]  /*2330*/  ISETP.NE.AND P0, PT, R2, RZ, PT ;  /* 0x000000ff0200720c */ /* 0x000fda0003f05270 */
[----:B------:R-:W-:Y:S05]  /*2340*/  @!P0 EXIT ;  /* 0x000000000000894d */ /* 0x000fea0003800000 */
[----:B------:R-:W4:Y:S01]  /*2350*/  LDCU UR4, c[0x0][0x3a4] ;  /* 0x00007480ff0477ac */ /* 0x000f220008000800 */
[----:B------:R-:W-:Y:S01]  /*2360*/  ISETP.GE.U32.AND P0, PT, R2, 0x4, PT ;  /* 0x000000040200780c */ /* 0x000fe20003f06070 */
[----:B----4-:R-:W-:-:S12]  /*2370*/  ULOP3.LUT UR4, UR4, 0x3, URZ, 0xc0, !UPT ;  /* 0x0000000304047892 */ /* 0x010fd8000f8ec0ff */
[----:B------:R-:W-:Y:S05]  /*2380*/  @!P0 BRA `(.L_x_83) ;  /* 0x0000000400488947 */ /* 0x000fea0003800000 */
[----:B------:R-:W4:Y:S01]  /*2390*/  LDC.64 R4, c[0x0][0x388] ;  /* 0x0000e200ff047b82 */ /* 0x000f220000000a00 */
[----:B0-----:R-:W-:Y:S01]  /*23a0*/  IADD3 R3, PT, PT, R8, R7, RZ ;  /* 0x0000000708037210 */ /* 0x001fe20007ffe0ff */
[----:B------:R-:W0:Y:S06]  /*23b0*/  LDCU UR5, c[0x0][0x3bc] ;  /* 0x00007780ff0577ac */ /* 0x000e2c0008000800 */
[----:B---3--:R-:W3:Y:S01]  /*23c0*/  LDC.64 R10, c[0x0][0x380] ;  /* 0x0000e000ff0a7b82 */ /* 0x008ee20000000a00 */
[----:B----4-:R-:W-:-:S05]  /*23d0*/  IMAD.WIDE R4, R3, 0x4, R4 ;  /* 0x0000000403047825 */ /* 0x010fca00078e0204 */
[----:B------:R-:W0:Y:S01]  /*23e0*/  LDG.E R2, desc[UR12][R4.64] ;  /* 0x0000000c04027981 */ /* 0x000e22000c1e1900 */
[----:B---3--:R-:W-:-:S05]  /*23f0*/  IMAD.WIDE R10, R3, 0x4, R10 ;  /* 0x00000004030a7825 */ /* 0x008fca00078e020a */
[----:B------:R-:W3:Y:S01]  /*2400*/  LDG.E R0, desc[UR12][R10.64] ;  /* 0x0000000c0a007981 */ /* 0x000ee2000c1e1900 */
[----:B------:R-:W-:Y:S01]  /*2410*/  BSSY.RECONVERGENT B2, `(.L_x_84) ;  /* 0x000000e000027945 */ /* 0x000fe20003800200 */
[----:B0-----:R-:W-:-:S04]  /*2420*/  FADD R9, R2, UR5 ;  /* 0x0000000502097e21 */ /* 0x001fc80008000000 */
[----:B------:R-:W0:Y:S08]  /*2430*/  MUFU.RCP R2, R9 ;  /* 0x0000000900027308 */ /* 0x000e300000001000 */
[----:B---3--:R-:W3:Y:S01]  /*2440*/  FCHK P0, R0, R9 ;  /* 0x0000000900007302 */ /* 0x008ee20000000000 */
        /* <DEDUP_REMOVED lines=10> */
.L_x_85:
[----:B------:R-:W-:Y:S05]  /*24f0*/  BSYNC.RECONVERGENT B2 ;  /* 0x0000000000027941 */ /* 0x000fea0003800200 */
.L_x_84:
[----:B------:R0:W-:Y:S01]  /*2500*/  STG.E desc[UR12][R10.64], R3 ;  /* 0x000000030a007986 */ /* 0x0001e2000c10190c */
[----:B------:R-:W3:Y:S03]  /*2510*/  LDCU UR5, c[0x0][0x3bc] ;  /* 0x00007780ff0577ac */ /* 0x000ee60008000800 */
        /* <DEDUP_REMOVED lines=16> */
.L_x_87:
[----:B------:R-:W-:Y:S05]  /*2620*/  BSYNC.RECONVERGENT B2 ;  /* 0x0000000000027941 */ /* 0x000fea0003800200 */
.L_x_86:
        /* <DEDUP_REMOVED lines=17> */
[----:B------:R-:W-:-:S07]  /*2740*/  IMAD.MOV.U32 R3, RZ, RZ, R0 ;  /* 0x000000ffff037224 */ /* 0x000fce00078e0000 */
.L_x_89:
[----:B------:R-:W-:Y:S05]  /*2750*/  BSYNC.RECONVERGENT B2 ;  /* 0x0000000000027941 */ /* 0x000fea0003800200 */
.L_x_88:
        /* <DEDUP_REMOVED lines=18> */
.L_x_91:
[----:B------:R-:W-:Y:S05]  /*2880*/  BSYNC.RECONVERGENT B2 ;  /* 0x0000000000027941 */ /* 0x000fea0003800200 */
.L_x_90:
[----:B------:R4:W-:Y:S01]  /*2890*/  STG.E desc[UR12][R10.64+0xc], R9 ;  /* 0x00000c090a007986 */ /* 0x0009e2000c10190c */
[----:B------:R-:W-:-:S07]  /*28a0*/  IADD3 R7, PT, PT, R7, 0x4, RZ ;  /* 0x0000000407077810 */ /* 0x000fce0007ffe0ff */
.L_x_83:
[----:B------:R-:W-:-:S13]  /*28b0*/  ISETP.NE.AND P0, PT, RZ, UR4, PT ;  /* 0x00000004ff007c0c */ /* 0x000fda000bf05270 */
[----:B------:R-:W-:Y:S05]  /*28c0*/  @!P0 EXIT ;  /* 0x000000000000894d */ /* 0x000fea0003800000 */
[----:B------:R-:W-:-:S09]  /*28d0*/  UISETP.NE.AND UP0, UPT, UR4, 0x1, UPT ;  /* 0x000000010400788c */ /* 0x000fd2000bf05270 */
[----:B------:R-:W-:Y:S05]  /*28e0*/  BRA.U !UP0, `(.L_x_92) ;  /* 0x0000000108b07547 */ /* 0x000fea000b800000 */
[----:B------:R-:W5:Y:S01]  /*28f0*/  LDC.64 R4, c[0x0][0x388] ;  /* 0x0000e200ff047b82 */ /* 0x000f620000000a00 */
[----:B0-----:R-:W-:Y:S01]  /*2900*/  IADD3 R3, PT, PT, R8, R7, RZ ;  /* 0x0000000708037210 */ /* 0x001fe20007ffe0ff */
[----:B------:R-:W0:Y:S06]  /*2910*/  LDCU UR4, c[0x0][0x3bc] ;  /* 0x00007780ff0477ac */ /* 0x000e2c0008000800 */
[----:B---34-:R-:W3:Y:S01]  /*2920*/  LDC.64 R10, c[0x0][0x380] ;  /* 0x0000e000ff0a7b82 */ /* 0x018ee20000000a00 */
[----:B-----5:R-:W-:-:S05]  /*2930*/  IMAD.WIDE R4, R3, 0x4, R4 ;  /* 0x0000000403047825 */ /* 0x020fca00078e0204 */
        /* <DEDUP_REMOVED lines=17> */
.L_x_94:
[----:B------:R-:W-:Y:S05]  /*2a50*/  BSYNC.RECONVERGENT B2 ;  /* 0x0000000000027941 */ /* 0x000fea0003800200 */
.L_x_93:
        /* <DEDUP_REMOVED lines=18> */
.L_x_96:
[----:B------:R-:W-:Y:S05]  /*2b80*/  BSYNC.RECONVERGENT B2 ;  /* 0x0000000000027941 */ /* 0x000fea0003800200 */
.L_x_95:
[----:B------:R0:W-:Y:S01]  /*2b90*/  STG.E desc[UR12][R10.64+0x4], R9 ;  /* 0x000004090a007986 */ /* 0x0001e2000c10190c */
[----:B------:R-:W-:-:S07]  /*2ba0*/  IADD3 R7, PT, PT, R7, 0x2, RZ ;  /* 0x0000000207077810 */ /* 0x000fce0007ffe0ff */
.L_x_92:
[----:B------:R-:W5:Y:S02]  /*2bb0*/  LDC R0, c[0x0][0x3a4] ;  /* 0x0000e900ff007b82 */ /* 0x000f640000000800 */
[----:B-----5:R-:W-:-:S04]  /*2bc0*/  LOP3.LUT R0, R0, 0x1, RZ, 0xc0, !PT ;  /* 0x0000000100007812 */ /* 0x020fc800078ec0ff */
[----:B------:R-:W-:-:S13]  /*2bd0*/  ISETP.NE.U32.AND P0, PT, R0, 0x1, PT ;  /* 0x000000010000780c */ /* 0x000fda0003f05070 */
[----:B------:R-:W-:Y:S05]  /*2be0*/  @P0 EXIT ;  /* 0x000000000000094d */ /* 0x000fea0003800000 */
[----:B0-----:R-:W0:Y:S01]  /*2bf0*/  LDC.64 R2, c[0x0][0x388] ;  /* 0x0000e200ff027b82 */ /* 0x001e220000000a00 */
[----:B------:R-:W-:Y:S01]  /*2c00*/  IADD3 R7, PT, PT, R8, R7, RZ ;  /* 0x0000000708077210 */ /* 0x000fe20007ffe0ff */
[----:B------:R-:W5:Y:S06]  /*2c10*/  LDCU UR4, c[0x0][0x3bc] ;  /* 0x00007780ff0477ac */ /* 0x000f6c0008000800 */
[----:B------:R-:W1:Y:S01]  /*2c20*/  LDC.64 R4, c[0x0][0x380] ;  /* 0x0000e000ff047b82 */ /* 0x000e620000000a00 */
[----:B0-----:R-:W-:-:S06]  /*2c30*/  IMAD.WIDE R2, R7, 0x4, R2 ;  /* 0x0000000407027825 */ /* 0x001fcc00078e0202 */
[----:B------:R-:W5:Y:S01]  /*2c40*/  LDG.E R2, desc[UR12][R2.64] ;  /* 0x0000000c02027981 */ /* 0x000f62000c1e1900 */
[----:B-1----:R-:W-:-:S05]  /*2c50*/  IMAD.WIDE R4, R7, 0x4, R4 ;  /* 0x0000000407047825 */ /* 0x002fca00078e0204 */
[----:B------:R-:W2:Y:S01]  /*2c60*/  LDG.E R0, desc[UR12][R4.64] ;  /* 0x0000000c04007981 */ /* 0x000ea2000c1e1900 */
[----:B------:R-:W-:Y:S01]  /*2c70*/  BSSY.RECONVERGENT B2, `(.L_x_97) ;  /* 0x000000d000027945 */ /* 0x000fe20003800200 */
[----:B-----5:R-:W-:-:S04]  /*2c80*/  FADD R3, R2, UR4 ;  /* 0x0000000402037e21 */ /* 0x020fc80008000000 */
[----:B------:R-:W0:Y:S08]  /*2c90*/  MUFU.RCP R6, R3 ;  /* 0x0000000300067308 */ /* 0x000e300000001000 */
[----:B--2---:R-:W1:Y:S01]  /*2ca0*/  FCHK P0, R0, R3 ;  /* 0x0000000300007302 */ /* 0x004e620000000000 */
[----:B0-----:R-:W-:-:S04]  /*2cb0*/  FFMA R7, -R3, R6, 1 ;  /* 0x3f80000003077423 */ /* 0x001fc80000000106 */
[----:B------:R-:W-:-:S04]  /*2cc0*/  FFMA R7, R6, R7, R6 ;  /* 0x0000000706077223 */ /* 0x000fc80000000006 */
[----:B------:R-:W-:-:S04]  /*2cd0*/  FFMA R6, R0, R7, RZ ;  /* 0x0000000700067223 */ /* 0x000fc800000000ff */
[----:B------:R-:W-:-:S04]  /*2ce0*/  FFMA R8, -R3, R6, R0 ;  /* 0x0000000603087223 */ /* 0x000fc80000000100 */
[----:B------:R-:W-:Y:S01]  /*2cf0*/  FFMA R7, R7, R8, R6 ;  /* 0x0000000807077223 */ /* 0x000fe20000000006 */
[----:B-1----:R-:W-:Y:S06]  /*2d00*/  @!P0 BRA `(.L_x_98) ;  /* 0x00000000000c8947 */ /* 0x002fec0003800000 */
[----:B------:R-:W-:-:S07]  /*2d10*/  MOV R30, 0x2d30 ;  /* 0x00002d30001e7802 */ /* 0x000fce0000000f00 */
[----:B---34-:R-:W-:Y:S05]  /*2d20*/  CALL.REL.NOINC `($__internal_1_$__cuda_sm3x_div_rn_noftz_f32_slowpath) ;  /* 0x0000000000107944 */ /* 0x018fea0003c00000 */
[----:B------:R-:W-:-:S07]  /*2d30*/  MOV R7, R0 ;  /* 0x0000000000077202 */ /* 0x000fce0000000f00 */
.L_x_98:
[----:B------:R-:W-:Y:S05]  /*2d40*/  BSYNC.RECONVERGENT B2 ;  /* 0x0000000000027941 */ /* 0x000fea0003800200 */
.L_x_97:
[----:B------:R-:W-:Y:S01]  /*2d50*/  STG.E desc[UR12][R4.64], R7 ;  /* 0x0000000704007986 */ /* 0x000fe2000c10190c */
[----:B------:R-:W-:Y:S05]  /*2d60*/  EXIT ;  /* 0x000000000000794d */ /* 0x000fea0003800000 */
        .weak           $__internal_1_$__cuda_sm3x_div_rn_noftz_f32_slowpath
        .type           $__internal_1_$__cuda_sm3x_div_rn_noftz_f32_slowpath,@function
        .size           $__internal_1_$__cuda_sm3x_div_rn_noftz_f32_slowpath,(.L_x_112 - $__internal_1_$__cuda_sm3x_div_rn_noftz_f32_slowpath)
$__internal_1_$__cuda_sm3x_div_rn_noftz_f32_slowpath:
[----:B------:R-:W-:Y:S01]  /*2d70*/  SHF.R.U32.HI R22, RZ, 0x17, R3 ;  /* 0x00000017ff167819 */ /* 0x000fe20000011603 */
[----:B------:R-:W-:Y:S01]  /*2d80*/  BSSY.RECONVERGENT B0, `(.L_x_99) ;  /* 0x0000064000007945 */ /* 0x000fe20003800200 */
[----:B------:R-:W-:Y:S02]  /*2d90*/  SHF.R.U32.HI R31, RZ, 0x17, R0 ;  /* 0x00000017ff1f7819 */ /* 0x000fe40000011600 */
[----:B------:R-:W-:Y:S02]  /*2da0*/  LOP3.LUT R22, R22, 0xff, RZ, 0xc0, !PT ;  /* 0x000000ff16167812 */ /* 0x000fe400078ec0ff */
[----:B------:R-:W-:Y:S02]  /*2db0*/  LOP3.LUT R31, R31, 0xff, RZ, 0xc0, !PT ;  /* 0x000000ff1f1f7812 */ /* 0x000fe400078ec0ff */
[----:B------:R-:W-:Y:S02]  /*2dc0*/  IADD3 R29, PT, PT, R22, -0x1, RZ ;  /* 0xffffffff161d7810 */ /* 0x000fe40007ffe0ff */
[----:B------:R-:W-:-:S02]  /*2dd0*/  IADD3 R32, PT, PT, R31, -0x1, RZ ;  /* 0xffffffff1f207810 */ /* 0x000fc40007ffe0ff */
[----:B------:R-:W-:-:S04]  /*2de0*/  ISETP.GT.U32.AND P0, PT, R29, 0xfd, PT ;  /* 0x000000fd1d00780c */ /* 0x000fc80003f04070 */
[----:B------:R-:W-:-:S13]  /*2df0*/  ISETP.GT.U32.OR P0, PT, R32, 0xfd, P0 ;  /* 0x000000fd2000780c */ /* 0x000fda0000704470 */
[----:B------:R-:W-:Y:S01]  /*2e00*/  @!P0 MOV R29, RZ ;  /* 0x000000ff001d8202 */ /* 0x000fe20000000f00 */
        /* <DEDUP_REMOVED lines=17> */
[----:B------:R-:W-:-:S04]  /*2f20*/  IADD3 R29, PT, PT, R31, -0x1, RZ ;  /* 0xffffffff1f1d7810 */ /* 0x000fc80007ffe0ff */
[----:B------:R-:W-:Y:S02]  /*2f30*/  ISETP.GE.AND P0, PT, R29, RZ, PT ;  /* 0x000000ff1d00720c */ /* 0x000fe40003f06270 */
[----:B------:R-:W-:-:S04]  /*2f40*/  IADD3 R29, PT, PT, R22, -0x1, RZ ;  /* 0xffffffff161d7810 */ /* 0x000fc80007ffe0ff */
[----:B------:R-:W-:-:S07]  /*2f50*/  ISETP.GE.AND P1, PT, R29, RZ, PT ;  /* 0x000000ff1d00720c */ /* 0x000fce0003f26270 */
[----:B------:R-:W-:Y:S01]  /*2f60*/  @P0 MOV R29, RZ ;  /* 0x000000ff001d0202 */ /* 0x000fe20000000f00 */
[----:B------:R-:W-:Y:S01]  /*2f70*/  @!P0 FFMA R0, R0, 1.84467440737095516160e+19, RZ ;  /* 0x5f80000000008823 */ /* 0x000fe200000000ff */
[----:B------:R-:W-:-:S04]  /*2f80*/  @!P0 MOV R29, 0xffffffc0 ;  /* 0xffffffc0001d8802 */ /* 0x000fc80000000f00 */
[----:B------:R-:W-:Y:S01]  /*2f90*/  @!P1 FFMA R3, R3, 1.84467440737095516160e+19, RZ ;  /* 0x5f80000003039823 */ /* 0x000fe200000000ff */
[----:B------:R-:W-:-:S07]  /*2fa0*/  @!P1 IADD3 R29, PT, PT, R29, 0x40, RZ ;  /* 0x000000401d1d9810 */ /* 0x000fce0007ffe0ff */
.L_x_100:
[----:B------:R-:W-:Y:S01]  /*2fb0*/  LEA R32, R22, 0xc0800000, 0x17 ;  /* 0xc080000016207811 */ /* 0x000fe200078eb8ff */
[----:B------:R-:W-:Y:S01]  /*2fc0*/  BSSY.RECONVERGENT B1, `(.L_x_105) ;  /* 0x0000036000017945 */ /* 0x000fe20003800200 */
[----:B------:R-:W-:Y:S02]  /*2fd0*/  IADD3 R31, PT, PT, R31, -0x7f, RZ ;  /* 0xffffff811f1f7810 */ /* 0x000fe40007ffe0ff */
[----:B------:R-:W-:-:S03]  /*2fe0*/  IADD3 R35, PT, PT, -R32, R3, RZ ;  /* 0x0000000320237210 */ /* 0x000fc60007ffe1ff */
[----:B------:R-:W-:Y:S01]  /*2ff0*/  IMAD R0, R31, -0x800000, R0 ;  /* 0xff8000001f007824 */ /* 0x000fe200078e0200 */
[----:B------:R-:W0:Y:S01]  /*3000*/  MUFU.RCP R32, R35 ;  /* 0x0000002300207308 */ /* 0x000e220000001000 */
[----:B------:R-:W-:-:S04]  /*3010*/  FADD.FTZ R33, -R35, -RZ ;  /* 0x800000ff23217221 */ /* 0x000fc80000010100 */
[----:B0-----:R-:W-:-:S04]  /*3020*/  FFMA R3, R32, R33, 1 ;  /* 0x3f80000020037423 */ /* 0x001fc80000000021 */
[----:B------:R-:W-:-:S04]  /*3030*/  FFMA R3, R32, R3, R32 ;  /* 0x0000000320037223 */ /* 0x000fc80000000020 */
[----:B------:R-:W-:-:S04]  /*3040*/  FFMA R32, R0, R3, RZ ;  /* 0x0000000300207223 */ /* 0x000fc800000000ff */
[----:B------:R-:W-:-:S04]  /*3050*/  FFMA R34, R33, R32, R0 ;  /* 0x0000002021227223 */ /* 0x000fc80000000000 */
[----:B------:R-:W-:Y:S01]  /*3060*/  FFMA R34, R3, R34, R32 ;  /* 0x0000002203227223 */ /* 0x000fe20000000020 */
[----:B------:R-:W-:-:S03]  /*3070*/  IADD3 R32, PT, PT, R31, 0x7f, -R22 ;  /* 0x0000007f1f207810 */ /* 0x000fc60007ffe816 */
[----:B------:R-:W-:Y:S01]  /*3080*/  FFMA R33, R33, R34, R0 ;  /* 0x0000002221217223 */ /* 0x000fe20000000000 */
[----:B------:R-:W-:-:S03]  /*3090*/  IADD3 R29, PT, PT, R32, R29, RZ ;  /* 0x0000001d201d7210 */ /* 0x000fc60007ffe0ff */
[----:B------:R-:W-:-:S05]  /*30a0*/  FFMA R0, R3, R33, R34 ;  /* 0x0000002103007223 */ /* 0x000fca0000000022 */
[----:B------:R-:W-:-:S04]  /*30b0*/  SHF.R.U32.HI R22, RZ, 0x17, R0 ;  /* 0x00000017ff167819 */ /* 0x000fc80000011600 */
[----:B------:R-:W-:-:S04]  /*30c0*/  LOP3.LUT R22, R22, 0xff, RZ, 0xc0, !PT ;  /* 0x000000ff16167812 */ /* 0x000fc800078ec0ff */
[----:B------:R-:W-:-:S04]  /*30d0*/  IADD3 R22, PT, PT, R22, R29, RZ ;  /* 0x0000001d16167210 */ /* 0x000fc80007ffe0ff */
[----:B------:R-:W-:-:S04]  /*30e0*/  IADD3 R31, PT, PT, R22, -0x1, RZ ;  /* 0xffffffff161f7810 */ /* 0x000fc80007ffe0ff */
        /* <DEDUP_REMOVED lines=9> */
[CCC-:B------:R-:W-:Y:S01]  /*3180*/  FFMA.RZ R29, R3.reuse, R33.reuse, R34.reuse ;  /* 0x00000021031d7223 */ /* 0x1c0fe2000000c022 */
[CCC-:B------:R-:W-:Y:S01]  /*3190*/  FFMA.RP R31, R3.reuse, R33.reuse, R34.reuse ;  /* 0x00000021031f7223 */ /* 0x1c0fe20000008022 */
[----:B------:R-:W-:Y:S01]  /*31a0*/  FFMA.RM R34, R3, R33, R34 ;  /* 0x0000002103227223 */ /* 0x000fe20000004022 */
[C---:B------:R-:W-:Y:S02]  /*31b0*/  IADD3 R3, PT, PT, R22.reuse, 0x20, RZ ;  /* 0x0000002016037810 */ /* 0x040fe40007ffe0ff */
[----:B------:R-:W-:Y:S02]  /*31c0*/  LOP3.LUT R29, R29, 0x7fffff, RZ, 0xc0, !PT ;  /* 0x007fffff1d1d7812 */ /* 0x000fe400078ec0ff */
[C---:B------:R-:W-:Y:S02]  /*31d0*/  ISETP.NE.AND P4, PT, R22.reuse, RZ, PT ;  /* 0x000000ff1600720c */ /* 0x040fe40003f85270 */
[----:B------:R-:W-:Y:S02]  /*31e0*/  LOP3.LUT R32, R29, 0x800000, RZ, 0xfc, !PT ;  /* 0x008000001d207812 */ /* 0x000fe400078efcff */
[----:B------:R-:W-:-:S02]  /*31f0*/  ISETP.NE.AND P1, PT, R22, RZ, PT ;  /* 0x000000ff1600720c */ /* 0x000fc40003f25270 */
[----:B------:R-:W-:Y:S02]  /*3200*/  IADD3 R22, PT, PT, -R22, RZ, RZ ;  /* 0x000000ff16167210 */ /* 0x000fe40007ffe1ff */
[----:B------:R-:W-:Y:S02]  /*3210*/  SHF.L.U32 R3, R32, R3, RZ ;  /* 0x0000000320037219 */ /* 0x000fe400000006ff */
[----:B------:R-:W-:Y:S02]  /*3220*/  FSETP.NEU.FTZ.AND P0, PT, R31, R34, PT ;  /* 0x000000221f00720b */ /* 0x000fe40003f1d000 */
[----:B------:R-:W-:Y:S02]  /*3230*/  SEL R29, R22, RZ, P4 ;  /* 0x000000ff161d7207 */ /* 0x000fe40002000000 */
[----:B------:R-:W-:Y:S02]  /*3240*/  ISETP.NE.AND P1, PT, R3, RZ, P1 ;  /* 0x000000ff0300720c */ /* 0x000fe40000f25270 */
[----:B------:R-:W-:-:S02]  /*3250*/  SHF.R.U32.HI R32, RZ, R29, R32 ;  /* 0x0000001dff207219 */ /* 0x000fc40000011620 */
[----:B------:R-:W-:Y:S02]  /*3260*/  PLOP3.LUT P0, PT, P0, P1, PT, 0xf8, 0x8f ;  /* 0x00000000008f781c */ /* 0x000fe40000703f70 */
[----:B------:R-:W-:Y:S02]  /*3270*/  SHF.R.U32.HI R22, RZ, 0x1, R32 ;  /* 0x00000001ff167819 */ /* 0x000fe40000011620 */
[----:B------:R-:W-:-:S04]  /*3280*/  SEL R3, RZ, 0x1, !P0 ;  /* 0x00000001ff037807 */ /* 0x000fc80004000000 */
[----:B------:R-:W-:-:S04]  /*3290*/  LOP3.LUT R3, R3, 0x1, R22, 0xf8, !PT ;  /* 0x0000000103037812 */ /* 0x000fc800078ef816 */
[----:B------:R-:W-:-:S04]  /*32a0*/  LOP3.LUT R3, R3, R32, RZ, 0xc0, !PT ;  /* 0x0000002003037212 */ /* 0x000fc800078ec0ff */
[----:B------:R-:W-:-:S04]  /*32b0*/  IADD3 R3, PT, PT, R22, R3, RZ ;  /* 0x0000000316037210 */ /* 0x000fc80007ffe0ff */
[----:B------:R-:W-:Y:S01]  /*32c0*/  LOP3.LUT R0, R3, R0, RZ, 0xfc, !PT ;  /* 0x0000000003007212 */ /* 0x000fe200078efcff */
[----:B------:R-:W-:Y:S06]  /*32d0*/  BRA `(.L_x_108) ;  /* 0x0000000000107947 */ /* 0x000fec0003800000 */
.L_x_107:
[----:B------:R-:W-:-:S04]  /*32e0*/  LOP3.LUT R0, R0, 0x80000000, RZ, 0xc0, !PT ;  /* 0x8000000000007812 */ /* 0x000fc800078ec0ff */
[----:B------:R-:W-:Y:S01]  /*32f0*/  LOP3.LUT R0, R0, 0x7f800000, RZ, 0xfc, !PT ;  /* 0x7f80000000007812 */ /* 0x000fe200078efcff */
[----:B------:R-:W-:Y:S06]  /*3300*/  BRA `(.L_x_108) ;  /* 0x0000000000047947 */ /* 0x000fec0003800000 */
.L_x_106:
[----:B------:R-:W-:-:S07]  /*3310*/  LEA R0, R29, R0, 0x17 ;  /* 0x000000001d007211 */ /* 0x000fce00078eb8ff */
.L_x_108:
[----:B------:R-:W-:Y:S05]  /*3320*/  BSYNC.RECONVERGENT B1 ;  /* 0x0000000000017941 */ /* 0x000fea0003800200 */
.L_x_105:
[----:B------:R-:W-:Y:S05]  /*3330*/  BRA `(.L_x_109) ;  /* 0x0000000000207947 */ /* 0x000fea0003800000 */
.L_x_104:
[----:B------:R-:W-:-:S04]  /*3340*/  LOP3.LUT R0, R3, 0x80000000, R0, 0x48, !PT ;  /* 0x8000000003007812 */ /* 0x000fc800078e4800 */
[----:B------:R-:W-:Y:S01]  /*3350*/  LOP3.LUT R0, R0, 0x7f800000, RZ, 0xfc, !PT ;  /* 0x7f80000000007812 */ /* 0x000fe200078efcff */
[----:B------:R-:W-:Y:S06]  /*3360*/  BRA `(.L_x_109) ;  /* 0x0000000000147947 */ /* 0x000fec0003800000 */
.L_x_103:
[----:B------:R-:W-:Y:S01]  /*3370*/  LOP3.LUT R0, R3, 0x80000000, R0, 0x48, !PT ;  /* 0x8000000003007812 */ /* 0x000fe200078e4800 */
[----:B------:R-:W-:Y:S06]  /*3380*/  BRA `(.L_x_109) ;  /* 0x00000000000c7947 */ /* 0x000fec0003800000 */
.L_x_102:
[----:B------:R-:W0:Y:S01]  /*3390*/  MUFU.RSQ R0, -QNAN ;  /* 0xffc0000000007908 */ /* 0x000e220000001400 */
[----:B------:R-:W-:Y:S05]  /*33a0*/  BRA `(.L_x_109) ;  /* 0x0000000000047947 */ /* 0x000fea0003800000 */
.L_x_101:
[----:B------:R-:W-:-:S07]  /*33b0*/  FADD.FTZ R0, R0, R3 ;  /* 0x0000000300007221 */ /* 0x000fce0000010000 */
.L_x_109:
[----:B------:R-:W-:Y:S05]  /*33c0*/  BSYNC.RECONVERGENT B0 ;  /* 0x0000000000007941 */ /* 0x000fea0003800200 */
.L_x_99:
[----:B------:R-:W-:-:S04]  /*33d0*/  HFMA2 R31, -RZ, RZ, 0, 0 ;  /* 0x00000000ff1f7431 */ /* 0x000fc800000001ff */
[----:B0-----:R-:W-:Y:S05]  /*33e0*/  RET.REL.NODEC R30 `(_Z10TIPSKernelPfS_PKfiiiiiiifff) ;  /* 0xffffffcc1e047950 */ /* 0x001fea0003c3ffff */
.L_x_110:
        /* <DEDUP_REMOVED lines=9> */
.L_x_112:


//--------------------- .nv.shared.reserved.0     --------------------------
	.section	.nv.shared.reserved.0,"aw",@nobits
	.weak		__nv_reservedSMEM_offset_0_alias
	.size		__nv_reservedSMEM_offset_0_alias, 0, 64
	.other		__nv_reservedSMEM_offset_0_alias,@"STO_CUDA_RESERVED_SHARED STV_DEFAULT"
__nv_reservedSMEM_offset_0_alias:
	.zero		0
	.zero		64


//--------------------- .nv.constant0._Z9SSDKernelPfPKfiiiiiii --------------------------
	.section	.nv.constant0._Z9SSDKernelPfPKfiiiiiii,"a",@progbits
	.sectionflags	@""
	.align	4
.nv.constant0._Z9SSDKernelPfPKfiiiiiii:
	.zero		940


//--------------------- .nv.constant0._Z10TIPSKernelPfS_PKfiiiiiiifff --------------------------
	.section	.nv.constant0._Z10TIPSKernelPfS_PKfiiiiiiifff,"a",@progbits
	.sectionflags	@""
	.align	4
.nv.constant0._Z10TIPSKernelPfS_PKfiiiiiiifff:
	.zero		960


//--------------------- SYMBOLS --------------------------

	.type		.nv.reservedSmem.offset0,@object
	.size		.nv.reservedSmem.offset0,0x4
